//
// Generated by NVIDIA NVVM Compiler
//
// Compiler Build ID: CL-36424714
// Cuda compilation tools, release 13.0, V13.0.88
// Based on NVVM 20.0.0
//

.version 9.0
.target sm_100
.address_size 64

	// .globl	_Z8color_opIfiEvPT0_S1_PT_S1_ii
.global .align 1 .b8 _ZN30_INTERNAL_47c907e8_4_k_cu_main4cuda3std3__45__cpo5beginE[1];
.global .align 1 .b8 _ZN30_INTERNAL_47c907e8_4_k_cu_main4cuda3std3__45__cpo3endE[1];
.global .align 1 .b8 _ZN30_INTERNAL_47c907e8_4_k_cu_main4cuda3std3__45__cpo6cbeginE[1];
.global .align 1 .b8 _ZN30_INTERNAL_47c907e8_4_k_cu_main4cuda3std3__45__cpo4cendE[1];
.global .align 1 .b8 _ZN30_INTERNAL_47c907e8_4_k_cu_main4cuda3std3__45__cpo6rbeginE[1];
.global .align 1 .b8 _ZN30_INTERNAL_47c907e8_4_k_cu_main4cuda3std3__45__cpo4rendE[1];
.global .align 1 .b8 _ZN30_INTERNAL_47c907e8_4_k_cu_main4cuda3std3__45__cpo7crbeginE[1];
.global .align 1 .b8 _ZN30_INTERNAL_47c907e8_4_k_cu_main4cuda3std3__45__cpo5crendE[1];
.global .align 1 .b8 _ZN30_INTERNAL_47c907e8_4_k_cu_main4cuda3std3__432_GLOBAL__N__47c907e8_4_k_cu_main6ignoreE[1];
.global .align 1 .b8 _ZN30_INTERNAL_47c907e8_4_k_cu_main4cuda3std3__419piecewise_constructE[1];
.global .align 1 .b8 _ZN30_INTERNAL_47c907e8_4_k_cu_main4cuda3std3__48in_placeE[1];
.global .align 1 .b8 _ZN30_INTERNAL_47c907e8_4_k_cu_main4cuda3std3__420unreachable_sentinelE[1];
.global .align 1 .b8 _ZN30_INTERNAL_47c907e8_4_k_cu_main4cuda3std3__47nulloptE[1];
.global .align 1 .b8 _ZN30_INTERNAL_47c907e8_4_k_cu_main4cuda3std3__48unexpectE[1];
.global .align 1 .b8 _ZN30_INTERNAL_47c907e8_4_k_cu_main4cuda3std6ranges3__45__cpo4swapE[1];
.global .align 1 .b8 _ZN30_INTERNAL_47c907e8_4_k_cu_main4cuda3std6ranges3__45__cpo9iter_moveE[1];
.global .align 1 .b8 _ZN30_INTERNAL_47c907e8_4_k_cu_main4cuda3std6ranges3__45__cpo5beginE[1];
.global .align 1 .b8 _ZN30_INTERNAL_47c907e8_4_k_cu_main4cuda3std6ranges3__45__cpo3endE[1];
.global .align 1 .b8 _ZN30_INTERNAL_47c907e8_4_k_cu_main4cuda3std6ranges3__45__cpo6cbeginE[1];
.global .align 1 .b8 _ZN30_INTERNAL_47c907e8_4_k_cu_main4cuda3std6ranges3__45__cpo4cendE[1];
.global .align 1 .b8 _ZN30_INTERNAL_47c907e8_4_k_cu_main4cuda3std6ranges3__45__cpo7advanceE[1];
.global .align 1 .b8 _ZN30_INTERNAL_47c907e8_4_k_cu_main4cuda3std6ranges3__45__cpo9iter_swapE[1];
.global .align 1 .b8 _ZN30_INTERNAL_47c907e8_4_k_cu_main4cuda3std6ranges3__45__cpo4nextE[1];
.global .align 1 .b8 _ZN30_INTERNAL_47c907e8_4_k_cu_main4cuda3std6ranges3__45__cpo4prevE[1];
.global .align 1 .b8 _ZN30_INTERNAL_47c907e8_4_k_cu_main4cuda3std6ranges3__45__cpo4dataE[1];
.global .align 1 .b8 _ZN30_INTERNAL_47c907e8_4_k_cu_main4cuda3std6ranges3__45__cpo5cdataE[1];
.global .align 1 .b8 _ZN30_INTERNAL_47c907e8_4_k_cu_main4cuda3std6ranges3__45__cpo4sizeE[1];
.global .align 1 .b8 _ZN30_INTERNAL_47c907e8_4_k_cu_main4cuda3std6ranges3__45__cpo5ssizeE[1];
.global .align 1 .b8 _ZN30_INTERNAL_47c907e8_4_k_cu_main4cuda3std6ranges3__45__cpo8distanceE[1];
.global .align 1 .b8 _ZN30_INTERNAL_47c907e8_4_k_cu_main6thrust24THRUST_300001_SM_1000_NS8cuda_cub3parE[1];
.global .align 1 .b8 _ZN30_INTERNAL_47c907e8_4_k_cu_main6thrust24THRUST_300001_SM_1000_NS8cuda_cub10par_nosyncE[1];
.global .align 1 .b8 _ZN30_INTERNAL_47c907e8_4_k_cu_main6thrust24THRUST_300001_SM_1000_NS6system6detail10sequential3seqE[1];
.global .align 1 .b8 _ZN30_INTERNAL_47c907e8_4_k_cu_main6thrust24THRUST_300001_SM_1000_NS6system3cpp3parE[1];
.global .align 1 .b8 _ZN30_INTERNAL_47c907e8_4_k_cu_main6thrust24THRUST_300001_SM_1000_NS12placeholders2_1E[1];
.global .align 1 .b8 _ZN30_INTERNAL_47c907e8_4_k_cu_main6thrust24THRUST_300001_SM_1000_NS12placeholders2_2E[1];
.global .align 1 .b8 _ZN30_INTERNAL_47c907e8_4_k_cu_main6thrust24THRUST_300001_SM_1000_NS12placeholders2_3E[1];
.global .align 1 .b8 _ZN30_INTERNAL_47c907e8_4_k_cu_main6thrust24THRUST_300001_SM_1000_NS12placeholders2_4E[1];
.global .align 1 .b8 _ZN30_INTERNAL_47c907e8_4_k_cu_main6thrust24THRUST_300001_SM_1000_NS12placeholders2_5E[1];
.global .align 1 .b8 _ZN30_INTERNAL_47c907e8_4_k_cu_main6thrust24THRUST_300001_SM_1000_NS12placeholders2_6E[1];
.global .align 1 .b8 _ZN30_INTERNAL_47c907e8_4_k_cu_main6thrust24THRUST_300001_SM_1000_NS12placeholders2_7E[1];
.global .align 1 .b8 _ZN30_INTERNAL_47c907e8_4_k_cu_main6thrust24THRUST_300001_SM_1000_NS12placeholders2_8E[1];
.global .align 1 .b8 _ZN30_INTERNAL_47c907e8_4_k_cu_main6thrust24THRUST_300001_SM_1000_NS12placeholders2_9E[1];
.global .align 1 .b8 _ZN30_INTERNAL_47c907e8_4_k_cu_main6thrust24THRUST_300001_SM_1000_NS12placeholders3_10E[1];
.global .align 1 .b8 _ZN30_INTERNAL_47c907e8_4_k_cu_main6thrust24THRUST_300001_SM_1000_NS3seqE[1];
.global .align 1 .b8 _ZN30_INTERNAL_47c907e8_4_k_cu_main6thrust24THRUST_300001_SM_1000_NS6deviceE[1];

.visible .entry _Z8color_opIfiEvPT0_S1_PT_S1_ii(
	.param .u64 .ptr .align 1 _Z8color_opIfiEvPT0_S1_PT_S1_ii_param_0,
	.param .u64 .ptr .align 1 _Z8color_opIfiEvPT0_S1_PT_S1_ii_param_1,
	.param .u64 .ptr .align 1 _Z8color_opIfiEvPT0_S1_PT_S1_ii_param_2,
	.param .u64 .ptr .align 1 _Z8color_opIfiEvPT0_S1_PT_S1_ii_param_3,
	.param .u32 _Z8color_opIfiEvPT0_S1_PT_S1_ii_param_4,
	.param .u32 _Z8color_opIfiEvPT0_S1_PT_S1_ii_param_5
)
{
	.reg .pred 	%p<60>;
	.reg .b16 	%rs<58>;
	.reg .b32 	%r<45>;
	.reg .b32 	%f<11>;
	.reg .b64 	%rd<40>;

	ld.param.u64 	%rd9, [_Z8color_opIfiEvPT0_S1_PT_S1_ii_param_0];
	ld.param.u64 	%rd8, [_Z8color_opIfiEvPT0_S1_PT_S1_ii_param_1];
	ld.param.u64 	%rd10, [_Z8color_opIfiEvPT0_S1_PT_S1_ii_param_2];
	ld.param.u64 	%rd11, [_Z8color_opIfiEvPT0_S1_PT_S1_ii_param_3];
	ld.param.u32 	%r27, [_Z8color_opIfiEvPT0_S1_PT_S1_ii_param_4];
	ld.param.u32 	%r26, [_Z8color_opIfiEvPT0_S1_PT_S1_ii_param_5];
	cvta.to.global.u64 	%rd1, %rd10;
	cvta.to.global.u64 	%rd2, %rd9;
	cvta.to.global.u64 	%rd3, %rd11;
	mov.u32 	%r28, %ctaid.x;
	mov.u32 	%r29, %ntid.x;
	mov.u32 	%r30, %tid.x;
	mad.lo.s32 	%r1, %r28, %r29, %r30;
	setp.ge.u32 	%p1, %r1, %r27;
	@%p1 bra 	$L__BB0_21;
	mul.wide.u32 	%rd12, %r1, 4;
	add.s64 	%rd4, %rd3, %rd12;
	ld.global.u32 	%r31, [%rd4];
	setp.ne.s32 	%p2, %r31, -1;
	@%p2 bra 	$L__BB0_21;
	cvta.to.global.u64 	%rd13, %rd8;
	add.s64 	%rd15, %rd13, %rd12;
	ld.global.u32 	%r42, [%rd15];
	ld.global.u32 	%r3, [%rd15+4];
	shl.b32 	%r4, %r26, 1;
	setp.ge.s32 	%p3, %r42, %r3;
	mov.b16 	%rs40, 1;
	mov.u16 	%rs41, %rs40;
	@%p3 bra 	$L__BB0_19;
	add.s32 	%r5, %r4, 1;
	add.s32 	%r6, %r4, 2;
	add.s64 	%rd5, %rd1, %rd12;
	sub.s32 	%r7, %r3, %r42;
	and.b32  	%r8, %r7, 3;
	sub.s32 	%r32, %r42, %r3;
	setp.gt.u32 	%p4, %r32, -4;
	mov.b16 	%rs41, 1;
	mov.u16 	%rs40, %rs41;
	@%p4 bra 	$L__BB0_14;
	add.s64 	%rd6, %rd2, 8;
	and.b32  	%r33, %r7, -4;
	neg.s32 	%r40, %r33;
	mov.b16 	%rs41, 1;
$L__BB0_5:
	mul.wide.s32 	%rd17, %r42, 4;
	add.s64 	%rd7, %rd6, %rd17;
	ld.global.u32 	%r12, [%rd7+-8];
	mul.wide.s32 	%rd18, %r12, 4;
	add.s64 	%rd19, %rd3, %rd18;
	ld.global.u32 	%r34, [%rd19];
	setp.ne.s32 	%p5, %r34, -1;
	setp.ne.s32 	%p6, %r34, %r5;
	setp.ne.s32 	%p7, %r34, %r6;
	and.pred  	%p8, %p6, %p7;
	and.pred  	%p10, %p5, %p8;
	setp.eq.s32 	%p11, %r1, %r12;
	or.pred  	%p12, %p11, %p10;
	@%p12 bra 	$L__BB0_7;
	ld.global.f32 	%f1, [%rd5];
	add.s64 	%rd21, %rd1, %rd18;
	ld.global.f32 	%f2, [%rd21];
	setp.le.f32 	%p13, %f1, %f2;
	selp.b16 	%rs40, 0, %rs40, %p13;
	setp.ge.f32 	%p14, %f1, %f2;
	selp.b16 	%rs41, 0, %rs41, %p14;
$L__BB0_7:
	ld.global.u32 	%r13, [%rd7+-4];
	mul.wide.s32 	%rd22, %r13, 4;
	add.s64 	%rd23, %rd3, %rd22;
	ld.global.u32 	%r35, [%rd23];
	setp.ne.s32 	%p15, %r35, -1;
	setp.ne.s32 	%p16, %r35, %r5;
	setp.ne.s32 	%p17, %r35, %r6;
	and.pred  	%p18, %p16, %p17;
	and.pred  	%p20, %p15, %p18;
	setp.eq.s32 	%p21, %r1, %r13;
	or.pred  	%p22, %p21, %p20;
	@%p22 bra 	$L__BB0_9;
	ld.global.f32 	%f3, [%rd5];
	add.s64 	%rd25, %rd1, %rd22;
	ld.global.f32 	%f4, [%rd25];
	setp.le.f32 	%p23, %f3, %f4;
	selp.b16 	%rs40, 0, %rs40, %p23;
	setp.ge.f32 	%p24, %f3, %f4;
	selp.b16 	%rs41, 0, %rs41, %p24;
$L__BB0_9:
	ld.global.u32 	%r14, [%rd7];
	mul.wide.s32 	%rd26, %r14, 4;
	add.s64 	%rd27, %rd3, %rd26;
	ld.global.u32 	%r36, [%rd27];
	setp.ne.s32 	%p25, %r36, -1;
	setp.ne.s32 	%p26, %r36, %r5;
	setp.ne.s32 	%p27, %r36, %r6;
	and.pred  	%p28, %p26, %p27;
	and.pred  	%p30, %p25, %p28;
	setp.eq.s32 	%p31, %r1, %r14;
	or.pred  	%p32, %p31, %p30;
	@%p32 bra 	$L__BB0_11;
	ld.global.f32 	%f5, [%rd5];
	add.s64 	%rd29, %rd1, %rd26;
	ld.global.f32 	%f6, [%rd29];
	setp.le.f32 	%p33, %f5, %f6;
	selp.b16 	%rs40, 0, %rs40, %p33;
	setp.ge.f32 	%p34, %f5, %f6;
	selp.b16 	%rs41, 0, %rs41, %p34;
$L__BB0_11:
	ld.global.u32 	%r15, [%rd7+4];
	mul.wide.s32 	%rd30, %r15, 4;
	add.s64 	%rd31, %rd3, %rd30;
	ld.global.u32 	%r37, [%rd31];
	setp.ne.s32 	%p35, %r37, -1;
	setp.ne.s32 	%p36, %r37, %r5;
	setp.ne.s32 	%p37, %r37, %r6;
	and.pred  	%p38, %p36, %p37;
	and.pred  	%p40, %p35, %p38;
	setp.eq.s32 	%p41, %r1, %r15;
	or.pred  	%p42, %p41, %p40;
	@%p42 bra 	$L__BB0_13;
	ld.global.f32 	%f7, [%rd5];
	add.s64 	%rd33, %rd1, %rd30;
	ld.global.f32 	%f8, [%rd33];
	setp.le.f32 	%p43, %f7, %f8;
	selp.b16 	%rs40, 0, %rs40, %p43;
	setp.ge.f32 	%p44, %f7, %f8;
	selp.b16 	%rs41, 0, %rs41, %p44;
$L__BB0_13:
	add.s32 	%r42, %r42, 4;
	add.s32 	%r40, %r40, 4;
	setp.ne.s32 	%p45, %r40, 0;
	@%p45 bra 	$L__BB0_5;
$L__BB0_14:
	setp.eq.s32 	%p46, %r8, 0;
	@%p46 bra 	$L__BB0_19;
	neg.s32 	%r43, %r8;
$L__BB0_16:
	.pragma "nounroll";
	mul.wide.s32 	%rd34, %r42, 4;
	add.s64 	%rd35, %rd2, %rd34;
	ld.global.u32 	%r22, [%rd35];
	mul.wide.s32 	%rd36, %r22, 4;
	add.s64 	%rd37, %rd3, %rd36;
	ld.global.u32 	%r38, [%rd37];
	setp.ne.s32 	%p47, %r38, -1;
	setp.ne.s32 	%p48, %r38, %r5;
	setp.ne.s32 	%p49, %r38, %r6;
	and.pred  	%p50, %p48, %p49;
	and.pred  	%p52, %p47, %p50;
	setp.eq.s32 	%p53, %r1, %r22;
	or.pred  	%p54, %p53, %p52;
	@%p54 bra 	$L__BB0_18;
	ld.global.f32 	%f9, [%rd5];
	add.s64 	%rd39, %rd1, %rd36;
	ld.global.f32 	%f10, [%rd39];
	setp.le.f32 	%p55, %f9, %f10;
	selp.b16 	%rs40, 0, %rs40, %p55;
	setp.ge.f32 	%p56, %f9, %f10;
	selp.b16 	%rs41, 0, %rs41, %p56;
$L__BB0_18:
	add.s32 	%r42, %r42, 1;
	add.s32 	%r43, %r43, 1;
	setp.ne.s32 	%p57, %r43, 0;
	@%p57 bra 	$L__BB0_16;
$L__BB0_19:
	and.b16  	%rs35, %rs41, 255;
	setp.eq.s16 	%p58, %rs35, 0;
	selp.b32 	%r39, 1, 2, %p58;
	add.s32 	%r25, %r4, %r39;
	or.b16  	%rs36, %rs41, %rs40;
	and.b16  	%rs37, %rs36, 255;
	setp.eq.s16 	%p59, %rs37, 0;
	@%p59 bra 	$L__BB0_21;
	st.global.u32 	[%rd4], %r25;
$L__BB0_21:
	ret;

}
	// .globl	_ZN3cub18CUB_300001_SM_10006detail11EmptyKernelIvEEvv
.visible .entry _ZN3cub18CUB_300001_SM_10006detail11EmptyKernelIvEEvv()
{


	ret;

}


// ===== COMPILED SASS (sm_100) =====

	.target	sm_100

	.elftype	@"ET_EXEC"


//--------------------- .note.nv.tkinfo           --------------------------
	.section	.note.nv.tkinfo,"",@"SHT_NOTE"
	.sectionflags	@"SHF_NOTE_NV_TKINFO"
	.tkinfo
        /*0018*/ 	.word	0x00000002
        /*0030*/ 	.string	""
        /*0030*/ 	.string	"ptxas"
        /*0030*/ 	.string	"Cuda compilation tools, release 13.0, V13.0.88"
        /*0030*/ 	.string	"Build cuda_13.0.r13.0/compiler.36424714_0"
        /*0030*/ 	.string	"-arch sm_100 -m 64 "



//--------------------- .note.nv.cuinfo           --------------------------
	.section	.note.nv.cuinfo,"",@"SHT_NOTE"
	.sectionflags	@"SHF_NOTE_NV_CUINFO"
        /*0018*/ 	.short	0x0002
        /*001a*/ 	.short	0x0064
        /*001c*/ 	.short	0x0082
	.zero		2


//--------------------- .nv.info                  --------------------------
	.section	.nv.info,"",@"SHT_CUDA_INFO"
	.align	4


	//----- nvinfo : EIATTR_REGCOUNT
	.align		4
        /*0000*/ 	.byte	0x04, 0x2f
        /*0002*/ 	.short	(.L_46 - .L_45)
	.align		4
.L_45:
        /*0004*/ 	.word	index@(_Z8color_opIfiEvPT0_S1_PT_S1_ii)
        /*0008*/ 	.word	0x00000020


	//----- nvinfo : EIATTR_FRAME_SIZE
	.align		4
.L_46:
        /*000c*/ 	.byte	0x04, 0x11
        /*000e*/ 	.short	(.L_48 - .L_47)
	.align		4
.L_47:
        /*0010*/ 	.word	index@(_Z8color_opIfiEvPT0_S1_PT_S1_ii)
        /*0014*/ 	.word	0x00000000


	//----- nvinfo : EIATTR_REGCOUNT
	.align		4
.L_48:
        /*0018*/ 	.byte	0x04, 0x2f
        /*001a*/ 	.short	(.L_50 - .L_49)
	.align		4
.L_49:
        /*001c*/ 	.word	index@(_ZN3cub18CUB_300001_SM_10006detail11EmptyKernelIvEEvv)
        /*0020*/ 	.word	0x00000004


	//----- nvinfo : EIATTR_FRAME_SIZE
	.align		4
.L_50:
        /*0024*/ 	.byte	0x04, 0x11
        /*0026*/ 	.short	(.L_52 - .L_51)
	.align		4
.L_51:
        /*0028*/ 	.word	index@(_ZN3cub18CUB_300001_SM_10006detail11EmptyKernelIvEEvv)
        /*002c*/ 	.word	0x00000000


	//----- nvinfo : EIATTR_MIN_STACK_SIZE
	.align		4
.L_52:
        /*0030*/ 	.byte	0x04, 0x12
        /*0032*/ 	.short	(.L_54 - .L_53)
	.align		4
.L_53:
        /*0034*/ 	.word	index@(_ZN3cub18CUB_300001_SM_10006detail11EmptyKernelIvEEvv)
        /*0038*/ 	.word	0x00000000


	//----- nvinfo : EIATTR_MIN_STACK_SIZE
	.align		4
.L_54:
        /*003c*/ 	.byte	0x04, 0x12
        /*003e*/ 	.short	(.L_56 - .L_55)
	.align		4
.L_55:
        /*0040*/ 	.word	index@(_Z8color_opIfiEvPT0_S1_PT_S1_ii)
        /*0044*/ 	.word	0x00000000
.L_56:


//--------------------- .nv.compat                --------------------------
	.section	.nv.compat,"",@"SHT_CUDA_COMPAT_INFO"
	.align	4
        /*0000*/ 	.byte	0x02, 0x09, 0x00, 0x00, 0x02, 0x02, 0x01, 0x00, 0x02, 0x05, 0x05, 0x00, 0x03, 0x07, 0x01, 0x01
        /*0010*/ 	.byte	0x02, 0x03, 0x00, 0x00, 0x02, 0x06, 0x01, 0x00, 0x04, 0x0b, 0x08, 0x00, 0x09, 0x00, 0x00, 0x00
        /*0020*/ 	.byte	0x00, 0x00, 0x00, 0x00


//--------------------- .nv.info._ZN3cub18CUB_300001_SM_10006detail11EmptyKernelIvEEvv --------------------------
	.section	.nv.info._ZN3cub18CUB_300001_SM_10006detail11EmptyKernelIvEEvv,"",@"SHT_CUDA_INFO"
	.sectionflags	@""
	.align	4


	//----- nvinfo : EIATTR_CUDA_API_VERSION
	.align		4
        /*0000*/ 	.byte	0x04, 0x37
        /*0002*/ 	.short	(.L_58 - .L_57)
.L_57:
        /*0004*/ 	.word	0x00000082


	//----- nvinfo : EIATTR_SPARSE_MMA_MASK
	.align		4
.L_58:
        /*0008*/ 	.byte	0x03, 0x50
        /*000a*/ 	.short	0x0000


	//----- nvinfo : EIATTR_MAXREG_COUNT
	.align		4
        /*000c*/ 	.byte	0x03, 0x1b
        /*000e*/ 	.short	0x00ff


	//----- nvinfo : EIATTR_MERCURY_ISA_VERSION
	.align		4
        /*0010*/ 	.byte	0x03, 0x5f
        /*0012*/ 	.short	0x0101


	//----- nvinfo : EIATTR_VRC_CTA_INIT_COUNT
	.align		4
        /*0014*/ 	.byte	0x02, 0x4a
	.zero		1
	.zero		1


	//----- nvinfo : EIATTR_EXIT_INSTR_OFFSETS
	.align		4
        /*0018*/ 	.byte	0x04, 0x1c
        /*001a*/ 	.short	(.L_60 - .L_59)


	//   ....[0]....
.L_59:
        /*001c*/ 	.word	0x00000010


	//----- nvinfo : EIATTR_SW_WAR
	.align		4
.L_60:
        /*0020*/ 	.byte	0x04, 0x36
        /*0022*/ 	.short	(.L_62 - .L_61)
.L_61:
        /*0024*/ 	.word	0x00000008
.L_62:


//--------------------- .nv.info._Z8color_opIfiEvPT0_S1_PT_S1_ii --------------------------
	.section	.nv.info._Z8color_opIfiEvPT0_S1_PT_S1_ii,"",@"SHT_CUDA_INFO"
	.sectionflags	@""
	.align	4


	//----- nvinfo : EIATTR_CUDA_API_VERSION
	.align		4
        /*0000*/ 	.byte	0x04, 0x37
        /*0002*/ 	.short	(.L_64 - .L_63)
.L_63:
        /*0004*/ 	.word	0x00000082


	//----- nvinfo : EIATTR_KPARAM_INFO
	.align		4
.L_64:
        /*0008*/ 	.byte	0x04, 0x17
        /*000a*/ 	.short	(.L_66 - .L_65)
.L_65:
        /*000c*/ 	.word	0x00000000
        /*0010*/ 	.short	0x0005
        /*0012*/ 	.short	0x0024
        /*0014*/ 	.byte	0x00, 0xf0, 0x11, 0x00


	//----- nvinfo : EIATTR_KPARAM_INFO
	.align		4
.L_66:
        /*0018*/ 	.byte	0x04, 0x17
        /*001a*/ 	.short	(.L_68 - .L_67)
.L_67:
        /*001c*/ 	.word	0x00000000
        /*0020*/ 	.short	0x0004
        /*0022*/ 	.short	0x0020
        /*0024*/ 	.byte	0x00, 0xf0, 0x11, 0x00


	//----- nvinfo : EIATTR_KPARAM_INFO
	.align		4
.L_68:
        /*0028*/ 	.byte	0x04, 0x17
        /*002a*/ 	.short	(.L_70 - .L_69)
.L_69:
        /*002c*/ 	.word	0x00000000
        /*0030*/ 	.short	0x0003
        /*0032*/ 	.short	0x0018
        /*0034*/ 	.byte	0x00, 0xf5, 0x21, 0x00


	//----- nvinfo : EIATTR_KPARAM_INFO
	.align		4
.L_70:
        /*0038*/ 	.byte	0x04, 0x17
        /*003a*/ 	.short	(.L_72 - .L_71)
.L_71:
        /*003c*/ 	.word	0x00000000
        /*0040*/ 	.short	0x0002
        /*0042*/ 	.short	0x0010
        /*0044*/ 	.byte	0x00, 0xf5, 0x21, 0x00


	//----- nvinfo : EIATTR_KPARAM_INFO
	.align		4
.L_72:
        /*0048*/ 	.byte	0x04, 0x17
        /*004a*/ 	.short	(.L_74 - .L_73)
.L_73:
        /*004c*/ 	.word	0x00000000
        /*0050*/ 	.short	0x0001
        /*0052*/ 	.short	0x0008
        /*0054*/ 	.byte	0x00, 0xf5, 0x21, 0x00


	//----- nvinfo : EIATTR_KPARAM_INFO
	.align		4
.L_74:
        /*0058*/ 	.byte	0x04, 0x17
        /*005a*/ 	.short	(.L_76 - .L_75)
.L_75:
        /*005c*/ 	.word	0x00000000
        /*0060*/ 	.short	0x0000
        /*0062*/ 	.short	0x0000
        /*0064*/ 	.byte	0x00, 0xf5, 0x21, 0x00


	//----- nvinfo : EIATTR_SPARSE_MMA_MASK
	.align		4
.L_76:
        /*0068*/ 	.byte	0x03, 0x50
        /*006a*/ 	.short	0x0000


	//----- nvinfo : EIATTR_MAXREG_COUNT
	.align		4
        /*006c*/ 	.byte	0x03, 0x1b
        /*006e*/ 	.short	0x00ff


	//----- nvinfo : EIATTR_MERCURY_ISA_VERSION
	.align		4
        /*0070*/ 	.byte	0x03, 0x5f
        /*0072*/ 	.short	0x0101


	//----- nvinfo : EIATTR_VRC_CTA_INIT_COUNT
	.align		4
        /*0074*/ 	.byte	0x02, 0x4a
	.zero		1
	.zero		1


	//----- nvinfo : EIATTR_EXIT_INSTR_OFFSETS
	.align		4
        /*0078*/ 	.byte	0x04, 0x1c
        /*007a*/ 	.short	(.L_78 - .L_77)


	//   ....[0]....
.L_77:
        /*007c*/ 	.word	0x00000070


	//   ....[1]....
        /*0080*/ 	.word	0x000000d0


	//   ....[2]....
        /*0084*/ 	.word	0x00000960


	//   ....[3]....
        /*0088*/ 	.word	0x00000980


	//----- nvinfo : EIATTR_CRS_STACK_SIZE
	.align		4
.L_78:
        /*008c*/ 	.byte	0x04, 0x1e
        /*008e*/ 	.short	(.L_80 - .L_79)
.L_79:
        /*0090*/ 	.word	0x00000000


	//----- nvinfo : EIATTR_CBANK_PARAM_SIZE
	.align		4
.L_80:
        /*0094*/ 	.byte	0x03, 0x19
        /*0096*/ 	.short	0x0028


	//----- nvinfo : EIATTR_PARAM_CBANK
	.align		4
        /*0098*/ 	.byte	0x04, 0x0a
        /*009a*/ 	.short	(.L_82 - .L_81)
	.align		4
.L_81:
        /*009c*/ 	.word	index@(.nv.constant0._Z8color_opIfiEvPT0_S1_PT_S1_ii)
        /*00a0*/ 	.short	0x0380
        /*00a2*/ 	.short	0x0028


	//----- nvinfo : EIATTR_SW_WAR
	.align		4
.L_82:
        /*00a4*/ 	.byte	0x04, 0x36
        /*00a6*/ 	.short	(.L_84 - .L_83)
.L_83:
        /*00a8*/ 	.word	0x00000008
.L_84:


//--------------------- .nv.callgraph             --------------------------
	.section	.nv.callgraph,"",@"SHT_CUDA_CALLGRAPH"
	.align	4
	.sectionentsize	8
	.align		4
        /*0000*/ 	.word	0x00000000
	.align		4
        /*0004*/ 	.word	0xffffffff
	.align		4
        /*0008*/ 	.word	0x00000000
	.align		4
        /*000c*/ 	.word	0xfffffffe
	.align		4
        /*0010*/ 	.word	0x00000000
	.align		4
        /*0014*/ 	.word	0xfffffffd
	.align		4
        /*0018*/ 	.word	0x00000000
	.align		4
        /*001c*/ 	.word	0xfffffffc


//--------------------- .nv.constant4             --------------------------
	.section	.nv.constant4,"a",@progbits
	.align	8
	.align		8
.nv.constant4:
        /*0000*/ 	.dword	_ZN30_INTERNAL_47c907e8_4_k_cu_main4cuda3std3__45__cpo5beginE
	.align		8
        /*0008*/ 	.dword	_ZN30_INTERNAL_47c907e8_4_k_cu_main4cuda3std3__45__cpo3endE
	.align		8
        /*0010*/ 	.dword	_ZN30_INTERNAL_47c907e8_4_k_cu_main4cuda3std3__45__cpo6cbeginE
	.align		8
        /*0018*/ 	.dword	_ZN30_INTERNAL_47c907e8_4_k_cu_main4cuda3std3__45__cpo4cendE
	.align		8
        /*0020*/ 	.dword	_ZN30_INTERNAL_47c907e8_4_k_cu_main4cuda3std3__45__cpo6rbeginE
	.align		8
        /*0028*/ 	.dword	_ZN30_INTERNAL_47c907e8_4_k_cu_main4cuda3std3__45__cpo4rendE
	.align		8
        /*0030*/ 	.dword	_ZN30_INTERNAL_47c907e8_4_k_cu_main4cuda3std3__45__cpo7crbeginE
	.align		8
        /*0038*/ 	.dword	_ZN30_INTERNAL_47c907e8_4_k_cu_main4cuda3std3__45__cpo5crendE
	.align		8
        /*0040*/ 	.dword	_ZN30_INTERNAL_47c907e8_4_k_cu_main4cuda3std3__432_GLOBAL__N__47c907e8_4_k_cu_main6ignoreE
	.align		8
        /*0048*/ 	.dword	_ZN30_INTERNAL_47c907e8_4_k_cu_main4cuda3std3__419piecewise_constructE
	.align		8
        /*0050*/ 	.dword	_ZN30_INTERNAL_47c907e8_4_k_cu_main4cuda3std3__48in_placeE
	.align		8
        /*0058*/ 	.dword	_ZN30_INTERNAL_47c907e8_4_k_cu_main4cuda3std3__420unreachable_sentinelE
	.align		8
        /*0060*/ 	.dword	_ZN30_INTERNAL_47c907e8_4_k_cu_main4cuda3std3__47nulloptE
	.align		8
        /*0068*/ 	.dword	_ZN30_INTERNAL_47c907e8_4_k_cu_main4cuda3std3__48unexpectE
	.align		8
        /*0070*/ 	.dword	_ZN30_INTERNAL_47c907e8_4_k_cu_main4cuda3std6ranges3__45__cpo4swapE
	.align		8
        /*0078*/ 	.dword	_ZN30_INTERNAL_47c907e8_4_k_cu_main4cuda3std6ranges3__45__cpo9iter_moveE
	.align		8
        /*0080*/ 	.dword	_ZN30_INTERNAL_47c907e8_4_k_cu_main4cuda3std6ranges3__45__cpo5beginE
	.align		8
        /*0088*/ 	.dword	_ZN30_INTERNAL_47c907e8_4_k_cu_main4cuda3std6ranges3__45__cpo3endE
	.align		8
        /*0090*/ 	.dword	_ZN30_INTERNAL_47c907e8_4_k_cu_main4cuda3std6ranges3__45__cpo6cbeginE
	.align		8
        /*0098*/ 	.dword	_ZN30_INTERNAL_47c907e8_4_k_cu_main4cuda3std6ranges3__45__cpo4cendE
	.align		8
        /*00a0*/ 	.dword	_ZN30_INTERNAL_47c907e8_4_k_cu_main4cuda3std6ranges3__45__cpo7advanceE
	.align		8
        /*00a8*/ 	.dword	_ZN30_INTERNAL_47c907e8_4_k_cu_main4cuda3std6ranges3__45__cpo9iter_swapE
	.align		8
        /*00b0*/ 	.dword	_ZN30_INTERNAL_47c907e8_4_k_cu_main4cuda3std6ranges3__45__cpo4nextE
	.align		8
        /*00b8*/ 	.dword	_ZN30_INTERNAL_47c907e8_4_k_cu_main4cuda3std6ranges3__45__cpo4prevE
	.align		8
        /*00c0*/ 	.dword	_ZN30_INTERNAL_47c907e8_4_k_cu_main4cuda3std6ranges3__45__cpo4dataE
	.align		8
        /*00c8*/ 	.dword	_ZN30_INTERNAL_47c907e8_4_k_cu_main4cuda3std6ranges3__45__cpo5cdataE
	.align		8
        /*00d0*/ 	.dword	_ZN30_INTERNAL_47c907e8_4_k_cu_main4cuda3std6ranges3__45__cpo4sizeE
	.align		8
        /*00d8*/ 	.dword	_ZN30_INTERNAL_47c907e8_4_k_cu_main4cuda3std6ranges3__45__cpo5ssizeE
	.align		8
        /*00e0*/ 	.dword	_ZN30_INTERNAL_47c907e8_4_k_cu_main4cuda3std6ranges3__45__cpo8distanceE
	.align		8
        /*00e8*/ 	.dword	_ZN30_INTERNAL_47c907e8_4_k_cu_main6thrust24THRUST_300001_SM_1000_NS8cuda_cub3parE
	.align		8
        /*00f0*/ 	.dword	_ZN30_INTERNAL_47c907e8_4_k_cu_main6thrust24THRUST_300001_SM_1000_NS8cuda_cub10par_nosyncE
	.align		8
        /*00f8*/ 	.dword	_ZN30_INTERNAL_47c907e8_4_k_cu_main6thrust24THRUST_300001_SM_1000_NS6system6detail10sequential3seqE
	.align		8
        /*0100*/ 	.dword	_ZN30_INTERNAL_47c907e8_4_k_cu_main6thrust24THRUST_300001_SM_1000_NS6system3cpp3parE
	.align		8
        /*0108*/ 	.dword	_ZN30_INTERNAL_47c907e8_4_k_cu_main6thrust24THRUST_300001_SM_1000_NS12placeholders2_1E
	.align		8
        /*0110*/ 	.dword	_ZN30_INTERNAL_47c907e8_4_k_cu_main6thrust24THRUST_300001_SM_1000_NS12placeholders2_2E
	.align		8
        /*0118*/ 	.dword	_ZN30_INTERNAL_47c907e8_4_k_cu_main6thrust24THRUST_300001_SM_1000_NS12placeholders2_3E
	.align		8
        /*0120*/ 	.dword	_ZN30_INTERNAL_47c907e8_4_k_cu_main6thrust24THRUST_300001_SM_1000_NS12placeholders2_4E
	.align		8
        /*0128*/ 	.dword	_ZN30_INTERNAL_47c907e8_4_k_cu_main6thrust24THRUST_300001_SM_1000_NS12placeholders2_5E
	.align		8
        /*0130*/ 	.dword	_ZN30_INTERNAL_47c907e8_4_k_cu_main6thrust24THRUST_300001_SM_1000_NS12placeholders2_6E
	.align		8
        /*0138*/ 	.dword	_ZN30_INTERNAL_47c907e8_4_k_cu_main6thrust24THRUST_300001_SM_1000_NS12placeholders2_7E
	.align		8
        /*0140*/ 	.dword	_ZN30_INTERNAL_47c907e8_4_k_cu_main6thrust24THRUST_300001_SM_1000_NS12placeholders2_8E
	.align		8
        /*0148*/ 	.dword	_ZN30_INTERNAL_47c907e8_4_k_cu_main6thrust24THRUST_300001_SM_1000_NS12placeholders2_9E
	.align		8
        /*0150*/ 	.dword	_ZN30_INTERNAL_47c907e8_4_k_cu_main6thrust24THRUST_300001_SM_1000_NS12placeholders3_10E
	.align		8
        /*0158*/ 	.dword	_ZN30_INTERNAL_47c907e8_4_k_cu_main6thrust24THRUST_300001_SM_1000_NS3seqE
	.align		8
        /*0160*/ 	.dword	_ZN30_INTERNAL_47c907e8_4_k_cu_main6thrust24THRUST_300001_SM_1000_NS6deviceE


//--------------------- .text._ZN3cub18CUB_300001_SM_10006detail11EmptyKernelIvEEvv --------------------------
	.section	.text._ZN3cub18CUB_300001_SM_10006detail11EmptyKernelIvEEvv,"ax",@progbits
	.align	128
        .global         _ZN3cub18CUB_300001_SM_10006detail11EmptyKernelIvEEvv
        .type           _ZN3cub18CUB_300001_SM_10006detail11EmptyKernelIvEEvv,@function
        .size           _ZN3cub18CUB_300001_SM_10006detail11EmptyKernelIvEEvv,(.L_x_8 - _ZN3cub18CUB_300001_SM_10006detail11EmptyKernelIvEEvv)
        .other          _ZN3cub18CUB_300001_SM_10006detail11EmptyKernelIvEEvv,@"STO_CUDA_ENTRY STV_DEFAULT"
_ZN3cub18CUB_300001_SM_10006detail11EmptyKernelIvEEvv:
.text._ZN3cub18CUB_300001_SM_10006detail11EmptyKernelIvEEvv:
[----:B------:R-:W-:Y:S01]  /*0000*/  LDC R1, c[0x0][0x37c] ;  /* 0x0000df00ff017b82 */ /* 0x000fe20000000800 */
[----:B------:R-:W-:Y:S05]  /*0010*/  EXIT ;  /* 0x000000000000794d */ /* 0x000fea0003800000 */
.L_x_0:
[----:B------:R-:W-:-:S00]  /*0020*/  BRA `(.L_x_0) ;  /* 0xfffffffc00fc7947 */ /* 0x000fc0000383ffff */
[----:B------:R-:W-:-:S00]  /*0030*/  NOP ;  /* 0x0000000000007918 */ /* 0x000fc00000000000 */
        /* <DEDUP_REMOVED lines=12> */
.L_x_8:


//--------------------- .text._Z8color_opIfiEvPT0_S1_PT_S1_ii --------------------------
	.section	.text._Z8color_opIfiEvPT0_S1_PT_S1_ii,"ax",@progbits
	.align	128
        .global         _Z8color_opIfiEvPT0_S1_PT_S1_ii
        .type           _Z8color_opIfiEvPT0_S1_PT_S1_ii,@function
        .size           _Z8color_opIfiEvPT0_S1_PT_S1_ii,(.L_x_9 - _Z8color_opIfiEvPT0_S1_PT_S1_ii)
        .other          _Z8color_opIfiEvPT0_S1_PT_S1_ii,@"STO_CUDA_ENTRY STV_DEFAULT"
_Z8color_opIfiEvPT0_S1_PT_S1_ii:
.text._Z8color_opIfiEvPT0_S1_PT_S1_ii:
[----:B------:R-:W-:Y:S01]  /*0000*/  LDC R1, c[0x0][0x37c] ;  /* 0x0000df00ff017b82 */ /* 0x000fe20000000800 */
[----:B------:R-:W0:Y:S07]  /*0010*/  S2R R3, SR_TID.X ;  /* 0x0000000000037919 */ /* 0x000e2e0000002100 */
[----:B------:R-:W0:Y:S01]  /*0020*/  S2UR UR4, SR_CTAID.X ;  /* 0x00000000000479c3 */ /* 0x000e220000002500 */
[----:B------:R-:W1:Y:S07]  /*0030*/  LDCU UR5, c[0x0][0x3a0] ;  /* 0x00007400ff0577ac */ /* 0x000e6e0008000800 */
[----:B------:R-:W0:Y:S02]  /*0040*/  LDC R0, c[0x0][0x360] ;  /* 0x0000d800ff007b82 */ /* 0x000e240000000800 */
[----:B0-----:R-:W-:-:S05]  /*0050*/  IMAD R0, R0, UR4, R3 ;  /* 0x0000000400007c24 */ /* 0x001fca000f8e0203 */
[----:B-1----:R-:W-:-:S13]  /*0060*/  ISETP.GE.U32.AND P0, PT, R0, UR5, PT ;  /* 0x0000000500007c0c */ /* 0x002fda000bf06070 */
[----:B------:R-:W-:Y:S05]  /*0070*/  @P0 EXIT ;  /* 0x000000000000094d */ /* 0x000fea0003800000 */
[----:B------:R-:W0:Y:S01]  /*0080*/  LDC.64 R10, c[0x0][0x398] ;  /* 0x0000e600ff0a7b82 */ /* 0x000e220000000a00 */
[----:B------:R-:W1:Y:S01]  /*0090*/  LDCU.64 UR4, c[0x0][0x358] ;  /* 0x00006b00ff0477ac */ /* 0x000e620008000a00 */
[----:B0-----:R-:W-:-:S05]  /*00a0*/  IMAD.WIDE.U32 R10, R0, 0x4, R10 ;  /* 0x00000004000a7825 */ /* 0x001fca00078e000a */
[----:B-1----:R-:W2:Y:S02]  /*00b0*/  LDG.E R2, desc[UR4][R10.64] ;  /* 0x000000040a027981 */ /* 0x002ea4000c1e1900 */
[----:B--2---:R-:W-:-:S13]  /*00c0*/  ISETP.NE.AND P0, PT, R2, -0x1, PT ;  /* 0xffffffff0200780c */ /* 0x004fda0003f05270 */
[----:B------:R-:W-:Y:S05]  /*00d0*/  @P0 EXIT ;  /* 0x000000000000094d */ /* 0x000fea0003800000 */
[----:B------:R-:W0:Y:S08]  /*00e0*/  LDC.64 R6, c[0x0][0x388] ;  /* 0x0000e200ff067b82 */ /* 0x000e300000000a00 */
[----:B------:R-:W1:Y:S01]  /*00f0*/  LDC R4, c[0x0][0x3a4] ;  /* 0x0000e900ff047b82 */ /* 0x000e620000000800 */
[----:B0-----:R-:W-:-:S05]  /*0100*/  IMAD.WIDE.U32 R6, R0, 0x4, R6 ;  /* 0x0000000400067825 */ /* 0x001fca00078e0006 */
[----:B------:R-:W2:Y:S04]  /*0110*/  LDG.E R9, desc[UR4][R6.64] ;  /* 0x0000000406097981 */ /* 0x000ea8000c1e1900 */
[----:B------:R-:W2:Y:S01]  /*0120*/  LDG.E R8, desc[UR4][R6.64+0x4] ;  /* 0x0000040406087981 */ /* 0x000ea2000c1e1900 */
[----:B------:R-:W-:Y:S01]  /*0130*/  BSSY.RECONVERGENT B0, `(.L_x_1) ;  /* 0x000007e000007945 */ /* 0x000fe20003800200 */
[----:B------:R-:W-:Y:S02]  /*0140*/  IMAD.MOV.U32 R2, RZ, RZ, 0x1 ;  /* 0x00000001ff027424 */ /* 0x000fe400078e00ff */
[----:B------:R-:W-:Y:S02]  /*0150*/  IMAD.MOV.U32 R3, RZ, RZ, 0x1 ;  /* 0x00000001ff037424 */ /* 0x000fe400078e00ff */
[----:B-1----:R-:W-:Y:S01]  /*0160*/  IMAD.SHL.U32 R4, R4, 0x2, RZ ;  /* 0x0000000204047824 */ /* 0x002fe200078e00ff */
[----:B--2---:R-:W-:-:S13]  /*0170*/  ISETP.GE.AND P0, PT, R9, R8, PT ;  /* 0x000000080900720c */ /* 0x004fda0003f06270 */
[----:B------:R-:W-:Y:S05]  /*0180*/  @P0 BRA `(.L_x_2) ;  /* 0x0000000400e00947 */ /* 0x000fea0003800000 */
[----:B------:R-:W0:Y:S01]  /*0190*/  LDC.64 R12, c[0x0][0x390] ;  /* 0x0000e400ff0c7b82 */ /* 0x000e220000000a00 */
[----:B------:R-:W-:Y:S01]  /*01a0*/  IMAD.IADD R24, R8, 0x1, -R9 ;  /* 0x0000000108187824 */ /* 0x000fe200078e0a09 */
[----:B------:R-:W-:Y:S01]  /*01b0*/  BSSY.RECONVERGENT B1, `(.L_x_3) ;  /* 0x000005b000017945 */ /* 0x000fe20003800200 */
[----:B------:R-:W-:Y:S02]  /*01c0*/  IMAD.IADD R8, R9, 0x1, -R8 ;  /* 0x0000000109087824 */ /* 0x000fe400078e0a08 */
[----:B------:R-:W-:Y:S01]  /*01d0*/  IMAD.MOV.U32 R3, RZ, RZ, 0x1 ;  /* 0x00000001ff037424 */ /* 0x000fe200078e00ff */
[----:B------:R-:W-:Y:S01]  /*01e0*/  LOP3.LUT R6, R24, 0x3, RZ, 0xc0, !PT ;  /* 0x0000000318067812 */ /* 0x000fe200078ec0ff */
[----:B------:R-:W-:Y:S01]  /*01f0*/  IMAD.MOV.U32 R2, RZ, RZ, 0x1 ;  /* 0x00000001ff027424 */ /* 0x000fe200078e00ff */
[----:B------:R-:W-:Y:S01]  /*0200*/  ISETP.GT.U32.AND P0, PT, R8, -0x4, PT ;  /* 0xfffffffc0800780c */ /* 0x000fe20003f04070 */
[----:B------:R-:W-:Y:S01]  /*0210*/  VIADD R7, R4, 0x1 ;  /* 0x0000000104077836 */ /* 0x000fe20000000000 */
[----:B------:R-:W-:Y:S01]  /*0220*/  ISETP.NE.AND P4, PT, R6, RZ, PT ;  /* 0x000000ff0600720c */ /* 0x000fe20003f85270 */
[----:B------:R-:W-:-:S02]  /*0230*/  VIADD R8, R4, 0x2 ;  /* 0x0000000204087836 */ /* 0x000fc40000000000 */
[----:B0-----:R-:W-:-:S08]  /*0240*/  IMAD.WIDE.U32 R12, R0, 0x4, R12 ;  /* 0x00000004000c7825 */ /* 0x001fd000078e000c */
[----:B------:R-:W-:Y:S05]  /*0250*/  @P0 BRA `(.L_x_4) ;  /* 0x0000000400400947 */ /* 0x000fea0003800000 */
[----:B------:R-:W0:Y:S01]  /*0260*/  LDC.64 R14, c[0x0][0x380] ;  /* 0x0000e000ff0e7b82 */ /* 0x000e220000000a00 */
[----:B------:R-:W-:Y:S01]  /*0270*/  LOP3.LUT R24, R24, 0xfffffffc, RZ, 0xc0, !PT ;  /* 0xfffffffc18187812 */ /* 0x000fe200078ec0ff */
[----:B------:R-:W-:-:S04]  /*0280*/  IMAD.MOV.U32 R3, RZ, RZ, 0x1 ;  /* 0x00000001ff037424 */ /* 0x000fc800078e00ff */
[----:B------:R-:W-:Y:S01]  /*0290*/  IMAD.MOV R24, RZ, RZ, -R24 ;  /* 0x000000ffff187224 */ /* 0x000fe200078e0a18 */
[----:B0-----:R-:W-:-:S05]  /*02a0*/  IADD3 R14, P0, PT, R14, 0x8, RZ ;  /* 0x000000080e0e7810 */ /* 0x001fca0007f1e0ff */
[----:B------:R-:W-:-:S08]  /*02b0*/  IMAD.X R15, RZ, RZ, R15, P0 ;  /* 0x000000ffff0f7224 */ /* 0x000fd000000e060f */
.L_x_5:
[----:B------:R-:W-:Y:S01]  /*02c0*/  IMAD.WIDE R26, R9, 0x4, R14 ;  /* 0x00000004091a7825 */ /* 0x000fe200078e020e */
[----:B------:R-:W0:Y:S04]  /*02d0*/  LDC.64 R16, c[0x0][0x398] ;  /* 0x0000e600ff107b82 */ /* 0x000e280000000a00 */
[----:B------:R-:W0:Y:S04]  /*02e0*/  LDG.E R29, desc[UR4][R26.64+-0x8] ;  /* 0xfffff8041a1d7981 */ /* 0x000e28000c1e1900 */
[----:B------:R-:W2:Y:S04]  /*02f0*/  LDG.E R5, desc[UR4][R26.64+-0x4] ;  /* 0xfffffc041a057981 */ /* 0x000ea8000c1e1900 */
[----:B------:R-:W3:Y:S04]  /*0300*/  LDG.E R25, desc[UR4][R26.64] ;  /* 0x000000041a197981 */ /* 0x000ee8000c1e1900 */
[----:B------:R-:W4:Y:S01]  /*0310*/  LDG.E R27, desc[UR4][R26.64+0x4] ;  /* 0x000004041a1b7981 */ /* 0x000f22000c1e1900 */
[----:B0-----:R-:W-:-:S06]  /*0320*/  IMAD.WIDE R22, R29, 0x4, R16 ;  /* 0x000000041d167825 */ /* 0x001fcc00078e0210 */
[----:B------:R-:W5:Y:S01]  /*0330*/  LDG.E R22, desc[UR4][R22.64] ;  /* 0x0000000416167981 */ /* 0x000f62000c1e1900 */
[----:B--2---:R-:W-:-:S06]  /*0340*/  IMAD.WIDE R20, R5, 0x4, R16 ;  /* 0x0000000405147825 */ /* 0x004fcc00078e0210 */
[----:B------:R-:W2:Y:S01]  /*0350*/  LDG.E R20, desc[UR4][R20.64] ;  /* 0x0000000414147981 */ /* 0x000ea2000c1e1900 */
[----:B---3--:R-:W-:-:S06]  /*0360*/  IMAD.WIDE R18, R25, 0x4, R16 ;  /* 0x0000000419127825 */ /* 0x008fcc00078e0210 */
[----:B------:R-:W3:Y:S01]  /*0370*/  LDG.E R18, desc[UR4][R18.64] ;  /* 0x0000000412127981 */ /* 0x000ee2000c1e1900 */
[----:B----4-:R-:W-:-:S05]  /*0380*/  IMAD.WIDE R16, R27, 0x4, R16 ;  /* 0x000000041b107825 */ /* 0x010fca00078e0210 */
[----:B------:R-:W4:Y:S01]  /*0390*/  LDG.E R28, desc[UR4][R16.64] ;  /* 0x00000004101c7981 */ /* 0x000f22000c1e1900 */
[----:B-----5:R-:W-:-:S04]  /*03a0*/  ISETP.NE.AND P0, PT, R22, R8, PT ;  /* 0x000000081600720c */ /* 0x020fc80003f05270 */
[-C--:B------:R-:W-:Y:S02]  /*03b0*/  ISETP.NE.AND P0, PT, R22, R7.reuse, P0 ;  /* 0x000000071600720c */ /* 0x080fe40000705270 */
[----:B--2---:R-:W-:Y:S02]  /*03c0*/  ISETP.NE.AND P1, PT, R20, R8, PT ;  /* 0x000000081400720c */ /* 0x004fe40003f25270 */
[----:B------:R-:W-:Y:S02]  /*03d0*/  ISETP.NE.AND P0, PT, R22, -0x1, P0 ;  /* 0xffffffff1600780c */ /* 0x000fe40000705270 */
[----:B------:R-:W-:Y:S02]  /*03e0*/  ISETP.NE.AND P1, PT, R20, R7, P1 ;  /* 0x000000071400720c */ /* 0x000fe40000f25270 */
[----:B------:R-:W-:Y:S02]  /*03f0*/  ISETP.EQ.OR P0, PT, R0, R29, P0 ;  /* 0x0000001d0000720c */ /* 0x000fe40000702670 */
[----:B------:R-:W-:-:S02]  /*0400*/  ISETP.NE.AND P1, PT, R20, -0x1, P1 ;  /* 0xffffffff1400780c */ /* 0x000fc40000f25270 */
[-C--:B---3--:R-:W-:Y:S02]  /*0410*/  ISETP.NE.AND P2, PT, R18, R8.reuse, PT ;  /* 0x000000081200720c */ /* 0x088fe40003f45270 */
[----:B------:R-:W-:Y:S02]  /*0420*/  ISETP.EQ.OR P1, PT, R0, R5, P1 ;  /* 0x000000050000720c */ /* 0x000fe40000f22670 */
[-C--:B------:R-:W-:Y:S02]  /*0430*/  ISETP.NE.AND P2, PT, R18, R7.reuse, P2 ;  /* 0x000000071200720c */ /* 0x080fe40001745270 */
[----:B----4-:R-:W-:Y:S02]  /*0440*/  ISETP.NE.AND P3, PT, R28, R8, PT ;  /* 0x000000081c00720c */ /* 0x010fe40003f65270 */
[----:B------:R-:W-:Y:S01]  /*0450*/  ISETP.NE.AND P2, PT, R18, -0x1, P2 ;  /* 0xffffffff1200780c */ /* 0x000fe20001745270 */
[----:B------:R-:W0:Y:S01]  /*0460*/  @!P0 LDC.64 R16, c[0x0][0x390] ;  /* 0x0000e400ff108b82 */ /* 0x000e220000000a00 */
[----:B------:R-:W-:Y:S01]  /*0470*/  ISETP.NE.AND P3, PT, R28, R7, P3 ;  /* 0x000000071c00720c */ /* 0x000fe20001f65270 */
[----:B------:R-:W2:Y:S01]  /*0480*/  @!P0 LDG.E R26, desc[UR4][R12.64] ;  /* 0x000000040c1a8981 */ /* 0x000ea2000c1e1900 */
[----:B------:R-:W-:-:S02]  /*0490*/  ISETP.EQ.OR P2, PT, R0, R25, P2 ;  /* 0x000000190000720c */ /* 0x000fc40001742670 */
[----:B------:R-:W-:-:S03]  /*04a0*/  ISETP.NE.AND P3, PT, R28, -0x1, P3 ;  /* 0xffffffff1c00780c */ /* 0x000fc60001f65270 */
[----:B------:R-:W1:Y:S01]  /*04b0*/  @!P1 LDC.64 R18, c[0x0][0x390] ;  /* 0x0000e400ff129b82 */ /* 0x000e620000000a00 */
[----:B------:R-:W-:-:S13]  /*04c0*/  ISETP.EQ.OR P3, PT, R0, R27, P3 ;  /* 0x0000001b0000720c */ /* 0x000fda0001f62670 */
[----:B------:R-:W3:Y:S01]  /*04d0*/  @!P3 LDC.64 R22, c[0x0][0x390] ;  /* 0x0000e400ff16bb82 */ /* 0x000ee20000000a00 */
[----:B0-----:R-:W-:-:S07]  /*04e0*/  @!P0 IMAD.WIDE R20, R29, 0x4, R16 ;  /* 0x000000041d148825 */ /* 0x001fce00078e0210 */
[----:B------:R-:W0:Y:S01]  /*04f0*/  @!P2 LDC.64 R16, c[0x0][0x390] ;  /* 0x0000e400ff10ab82 */ /* 0x000e220000000a00 */
[----:B------:R-:W2:Y:S01]  /*0500*/  @!P0 LDG.E R21, desc[UR4][R20.64] ;  /* 0x0000000414158981 */ /* 0x000ea2000c1e1900 */
[----:B-1----:R-:W-:-:S03]  /*0510*/  @!P1 IMAD.WIDE R18, R5, 0x4, R18 ;  /* 0x0000000405129825 */ /* 0x002fc600078e0212 */
[----:B------:R-:W4:Y:S04]  /*0520*/  @!P1 LDG.E R5, desc[UR4][R12.64] ;  /* 0x000000040c059981 */ /* 0x000f28000c1e1900 */
[----:B------:R1:W4:Y:S01]  /*0530*/  @!P1 LDG.E R18, desc[UR4][R18.64] ;  /* 0x0000000412129981 */ /* 0x000322000c1e1900 */
[----:B0-----:R-:W-:-:S03]  /*0540*/  @!P2 IMAD.WIDE R16, R25, 0x4, R16 ;  /* 0x000000041910a825 */ /* 0x001fc600078e0210 */
[----:B------:R-:W5:Y:S04]  /*0550*/  @!P2 LDG.E R25, desc[UR4][R12.64] ;  /* 0x000000040c19a981 */ /* 0x000f68000c1e1900 */
[----:B------:R0:W5:Y:S01]  /*0560*/  @!P2 LDG.E R16, desc[UR4][R16.64] ;  /* 0x000000041010a981 */ /* 0x000162000c1e1900 */
[----:B---3--:R-:W-:-:S03]  /*0570*/  @!P3 IMAD.WIDE R22, R27, 0x4, R22 ;  /* 0x000000041b16b825 */ /* 0x008fc600078e0216 */
[----:B------:R-:W3:Y:S04]  /*0580*/  @!P3 LDG.E R27, desc[UR4][R12.64] ;  /* 0x000000040c1bb981 */ /* 0x000ee8000c1e1900 */
[----:B------:R-:W3:Y:S01]  /*0590*/  @!P3 LDG.E R22, desc[UR4][R22.64] ;  /* 0x000000041616b981 */ /* 0x000ee2000c1e1900 */
[----:B------:R-:W-:Y:S02]  /*05a0*/  VIADD R24, R24, 0x4 ;  /* 0x0000000418187836 */ /* 0x000fe40000000000 */
[----:B------:R-:W-:Y:S01]  /*05b0*/  VIADD R9, R9, 0x4 ;  /* 0x0000000409097836 */ /* 0x000fe20000000000 */
[CC--:B--2---:R-:W-:Y:S02]  /*05c0*/  @!P0 FSETP.GTU.AND P6, PT, R26.reuse, R21.reuse, PT ;  /* 0x000000151a00820b */ /* 0x0c4fe40003fcc000 */
[----:B------:R-:W-:-:S02]  /*05d0*/  @!P0 FSETP.GE.AND P5, PT, R26, R21, PT ;  /* 0x000000151a00820b */ /* 0x000fc40003fa6000 */
[----:B------:R-:W-:Y:S02]  /*05e0*/  @!P0 SEL R20, R2, RZ, P6 ;  /* 0x000000ff02148207 */ /* 0x000fe40003000000 */
[----:B-1----:R-:W-:Y:S02]  /*05f0*/  @!P0 SEL R19, R3, RZ, !P5 ;  /* 0x000000ff03138207 */ /* 0x002fe40006800000 */
[----:B------:R-:W-:Y:S02]  /*0600*/  @!P0 PRMT R2, R20, 0x7610, R2 ;  /* 0x0000761014028816 */ /* 0x000fe40000000002 */
[----:B------:R-:W-:Y:S02]  /*0610*/  @!P0 PRMT R3, R19, 0x7610, R3 ;  /* 0x0000761013038816 */ /* 0x000fe40000000003 */
[CC--:B----4-:R-:W-:Y:S02]  /*0620*/  @!P1 FSETP.GTU.AND P5, PT, R5.reuse, R18.reuse, PT ;  /* 0x000000120500920b */ /* 0x0d0fe40003fac000 */
[----:B------:R-:W-:-:S02]  /*0630*/  @!P1 FSETP.GE.AND P0, PT, R5, R18, PT ;  /* 0x000000120500920b */ /* 0x000fc40003f06000 */
[----:B------:R-:W-:Y:S02]  /*0640*/  @!P1 SEL R5, R2, RZ, P5 ;  /* 0x000000ff02059207 */ /* 0x000fe40002800000 */
[----:B0-----:R-:W-:Y:S02]  /*0650*/  @!P1 SEL R17, R3, RZ, !P0 ;  /* 0x000000ff03119207 */ /* 0x001fe40004000000 */
[----:B------:R-:W-:Y:S02]  /*0660*/  @!P1 PRMT R2, R5, 0x7610, R2 ;  /* 0x0000761005029816 */ /* 0x000fe40000000002 */
[----:B------:R-:W-:Y:S02]  /*0670*/  @!P1 PRMT R3, R17, 0x7610, R3 ;  /* 0x0000761011039816 */ /* 0x000fe40000000003 */
[CC--:B-----5:R-:W-:Y:S02]  /*0680*/  @!P2 FSETP.GTU.AND P1, PT, R25.reuse, R16.reuse, PT ;  /* 0x000000101900a20b */ /* 0x0e0fe40003f2c000 */
[----:B------:R-:W-:-:S02]  /*0690*/  @!P2 FSETP.GE.AND P0, PT, R25, R16, PT ;  /* 0x000000101900a20b */ /* 0x000fc40003f06000 */
[----:B------:R-:W-:Y:S02]  /*06a0*/  @!P2 SEL R5, R2, RZ, P1 ;  /* 0x000000ff0205a207 */ /* 0x000fe40000800000 */
[----:B------:R-:W-:Y:S02]  /*06b0*/  @!P2 SEL R16, R3, RZ, !P0 ;  /* 0x000000ff0310a207 */ /* 0x000fe40004000000 */
[----:B------:R-:W-:Y:S02]  /*06c0*/  @!P2 PRMT R2, R5, 0x7610, R2 ;  /* 0x000076100502a816 */ /* 0x000fe40000000002 */
[----:B------:R-:W-:Y:S02]  /*06d0*/  @!P2 PRMT R3, R16, 0x7610, R3 ;  /* 0x000076101003a816 */ /* 0x000fe40000000003 */
[----:B------:R-:W-:Y:S02]  /*06e0*/  ISETP.NE.AND P2, PT, R24, RZ, PT ;  /* 0x000000ff1800720c */ /* 0x000fe40003f45270 */
[----:B---3--:R-:W-:-:S02]  /*06f0*/  @!P3 FSETP.GTU.AND P1, PT, R27, R22, PT ;  /* 0x000000161b00b20b */ /* 0x008fc40003f2c000 */
[----:B------:R-:W-:Y:S02]  /*0700*/  @!P3 FSETP.GE.AND P0, PT, R27, R22, PT ;  /* 0x000000161b00b20b */ /* 0x000fe40003f06000 */
[----:B------:R-:W-:Y:S02]  /*0710*/  @!P3 SEL R5, R2, RZ, P1 ;  /* 0x000000ff0205b207 */ /* 0x000fe40000800000 */
[----:B------:R-:W-:Y:S02]  /*0720*/  @!P3 SEL R16, R3, RZ, !P0 ;  /* 0x000000ff0310b207 */ /* 0x000fe40004000000 */
[----:B------:R-:W-:Y:S02]  /*0730*/  @!P3 PRMT R2, R5, 0x7610, R2 ;  /* 0x000076100502b816 */ /* 0x000fe40000000002 */
[----:B------:R-:W-:Y:S01]  /*0740*/  @!P3 PRMT R3, R16, 0x7610, R3 ;  /* 0x000076101003b816 */ /* 0x000fe20000000003 */
[----:B------:R-:W-:Y:S06]  /*0750*/  @P2 BRA `(.L_x_5) ;  /* 0xfffffff800d82947 */ /* 0x000fec000383ffff */
.L_x_4:
[----:B------:R-:W-:Y:S05]  /*0760*/  BSYNC.RECONVERGENT B1 ;  /* 0x0000000000017941 */ /* 0x000fea0003800200 */
.L_x_3:
[----:B------:R-:W-:Y:S05]  /*0770*/  @!P4 BRA `(.L_x_2) ;  /* 0x000000000064c947 */ /* 0x000fea0003800000 */
[----:B------:R-:W0:Y:S01]  /*0780*/  LDC.64 R14, c[0x0][0x398] ;  /* 0x0000e600ff0e7b82 */ /* 0x000e220000000a00 */
[----:B------:R-:W-:-:S07]  /*0790*/  IMAD.MOV R6, RZ, RZ, -R6 ;  /* 0x000000ffff067224 */ /* 0x000fce00078e0a06 */
[----:B------:R-:W1:Y:S02]  /*07a0*/  LDC.64 R16, c[0x0][0x380] ;  /* 0x0000e000ff107b82 */ /* 0x000e640000000a00 */
.L_x_6:
[----:B-1----:R-:W-:-:S06]  /*07b0*/  IMAD.WIDE R18, R9, 0x4, R16 ;  /* 0x0000000409127825 */ /* 0x002fcc00078e0210 */
[----:B------:R-:W0:Y:S02]  /*07c0*/  LDG.E R19, desc[UR4][R18.64] ;  /* 0x0000000412137981 */ /* 0x000e24000c1e1900 */
[----:B0-----:R-:W-:-:S06]  /*07d0*/  IMAD.WIDE R20, R19, 0x4, R14 ;  /* 0x0000000413147825 */ /* 0x001fcc00078e020e */
[----:B------:R-:W2:Y:S02]  /*07e0*/  LDG.E R20, desc[UR4][R20.64] ;  /* 0x0000000414147981 */ /* 0x000ea4000c1e1900 */
[----:B--2---:R-:W-:-:S04]  /*07f0*/  ISETP.NE.AND P0, PT, R20, R8, PT ;  /* 0x000000081400720c */ /* 0x004fc80003f05270 */
[----:B------:R-:W-:-:S04]  /*0800*/  ISETP.NE.AND P0, PT, R20, R7, P0 ;  /* 0x000000071400720c */ /* 0x000fc80000705270 */
[----:B------:R-:W-:-:S04]  /*0810*/  ISETP.NE.AND P0, PT, R20, -0x1, P0 ;  /* 0xffffffff1400780c */ /* 0x000fc80000705270 */
[----:B------:R-:W-:-:S13]  /*0820*/  ISETP.EQ.OR P0, PT, R0, R19, P0 ;  /* 0x000000130000720c */ /* 0x000fda0000702670 */
[----:B------:R-:W0:Y:S01]  /*0830*/  @!P0 LDC.64 R22, c[0x0][0x390] ;  /* 0x0000e400ff168b82 */ /* 0x000e220000000a00 */
[----:B------:R-:W2:Y:S01]  /*0840*/  @!P0 LDG.E R5, desc[UR4][R12.64] ;  /* 0x000000040c058981 */ /* 0x000ea2000c1e1900 */
[----:B0-----:R-:W-:-:S06]  /*0850*/  @!P0 IMAD.WIDE R22, R19, 0x4, R22 ;  /* 0x0000000413168825 */ /* 0x001fcc00078e0216 */
[----:B------:R-:W2:Y:S01]  /*0860*/  @!P0 LDG.E R22, desc[UR4][R22.64] ;  /* 0x0000000416168981 */ /* 0x000ea2000c1e1900 */
[----:B------:R-:W-:-:S05]  /*0870*/  VIADD R6, R6, 0x1 ;  /* 0x0000000106067836 */ /* 0x000fca0000000000 */
[----:B------:R-:W-:Y:S01]  /*0880*/  ISETP.NE.AND P3, PT, R6, RZ, PT ;  /* 0x000000ff0600720c */ /* 0x000fe20003f65270 */
[----:B------:R-:W-:Y:S01]  /*0890*/  VIADD R9, R9, 0x1 ;  /* 0x0000000109097836 */ /* 0x000fe20000000000 */
[CC--:B--2---:R-:W-:Y:S02]  /*08a0*/  @!P0 FSETP.GTU.AND P2, PT, R5.reuse, R22.reuse, PT ;  /* 0x000000160500820b */ /* 0x0c4fe40003f4c000 */
[----:B------:R-:W-:Y:S02]  /*08b0*/  @!P0 FSETP.GE.AND P1, PT, R5, R22, PT ;  /* 0x000000160500820b */ /* 0x000fe40003f26000 */
[----:B------:R-:W-:Y:S02]  /*08c0*/  @!P0 SEL R5, R2, RZ, P2 ;  /* 0x000000ff02058207 */ /* 0x000fe40001000000 */
[----:B------:R-:W-:Y:S02]  /*08d0*/  @!P0 SEL R18, R3, RZ, !P1 ;  /* 0x000000ff03128207 */ /* 0x000fe40004800000 */
[----:B------:R-:W-:-:S02]  /*08e0*/  @!P0 PRMT R2, R5, 0x7610, R2 ;  /* 0x0000761005028816 */ /* 0x000fc40000000002 */
[----:B------:R-:W-:Y:S01]  /*08f0*/  @!P0 PRMT R3, R18, 0x7610, R3 ;  /* 0x0000761012038816 */ /* 0x000fe20000000003 */
[----:B------:R-:W-:Y:S06]  /*0900*/  @P3 BRA `(.L_x_6) ;  /* 0xfffffffc00a83947 */ /* 0x000fec000383ffff */
.L_x_2:
[----:B------:R-:W-:Y:S05]  /*0910*/  BSYNC.RECONVERGENT B0 ;  /* 0x0000000000007941 */ /* 0x000fea0003800200 */
.L_x_1:
[C---:B------:R-:W-:Y:S02]  /*0920*/  LOP3.LUT P1, RZ, R3.reuse, 0xff, R2, 0xc8, !PT ;  /* 0x000000ff03ff7812 */ /* 0x040fe4000782c802 */
[----:B------:R-:W-:Y:S01]  /*0930*/  LOP3.LUT P0, RZ, R3, 0xff, RZ, 0xc0, !PT ;  /* 0x000000ff03ff7812 */ /* 0x000fe2000780c0ff */
[----:B------:R-:W-:-:S12]  /*0940*/  VIADD R3, R4, 0x1 ;  /* 0x0000000104037836 */ /* 0x000fd80000000000 */
[----:B------:R-:W-:Y:S01]  /*0950*/  @P0 VIADD R3, R4, 0x2 ;  /* 0x0000000204030836 */ /* 0x000fe20000000000 */
[----:B------:R-:W-:Y:S06]  /*0960*/  @!P1 EXIT ;  /* 0x000000000000994d */ /* 0x000fec0003800000 */
[----:B------:R-:W-:Y:S01]  /*0970*/  STG.E desc[UR4][R10.64], R3 ;  /* 0x000000030a007986 */ /* 0x000fe2000c101904 */
[----:B------:R-:W-:Y:S05]  /*0980*/  EXIT ;  /* 0x000000000000794d */ /* 0x000fea0003800000 */
.L_x_7:
        /* <DEDUP_REMOVED lines=15> */
.L_x_9:


//--------------------- .nv.shared.reserved.0     --------------------------
	.section	.nv.shared.reserved.0,"aw",@nobits
	.weak		__nv_reservedSMEM_offset_0_alias
	.size		__nv_reservedSMEM_offset_0_alias, 0, 64
	.other		__nv_reservedSMEM_offset_0_alias,@"STO_CUDA_RESERVED_SHARED STV_DEFAULT"
__nv_reservedSMEM_offset_0_alias:
	.zero		0
	.zero		64


//--------------------- .nv.global                --------------------------
	.section	.nv.global,"aw",@nobits
.nv.global:
	.type		_ZN30_INTERNAL_47c907e8_4_k_cu_main6thrust24THRUST_300001_SM_1000_NS12placeholders2_8E,@object
	.size		_ZN30_INTERNAL_47c907e8_4_k_cu_main6thrust24THRUST_300001_SM_1000_NS12placeholders2_8E,(_ZN30_INTERNAL_47c907e8_4_k_cu_main4cuda3std3__432_GLOBAL__N__47c907e8_4_k_cu_main6ignoreE - _ZN30_INTERNAL_47c907e8_4_k_cu_main6thrust24THRUST_300001_SM_1000_NS12placeholders2_8E)
_ZN30_INTERNAL_47c907e8_4_k_cu_main6thrust24THRUST_300001_SM_1000_NS12placeholders2_8E:
	.zero		1
	.type		_ZN30_INTERNAL_47c907e8_4_k_cu_main4cuda3std3__432_GLOBAL__N__47c907e8_4_k_cu_main6ignoreE,@object
	.size		_ZN30_INTERNAL_47c907e8_4_k_cu_main4cuda3std3__432_GLOBAL__N__47c907e8_4_k_cu_main6ignoreE,(_ZN30_INTERNAL_47c907e8_4_k_cu_main4cuda3std6ranges3__45__cpo4dataE - _ZN30_INTERNAL_47c907e8_4_k_cu_main4cuda3std3__432_GLOBAL__N__47c907e8_4_k_cu_main6ignoreE)
_ZN30_INTERNAL_47c907e8_4_k_cu_main4cuda3std3__432_GLOBAL__N__47c907e8_4_k_cu_main6ignoreE:
	.zero		1
	.type		_ZN30_INTERNAL_47c907e8_4_k_cu_main4cuda3std6ranges3__45__cpo4dataE,@object
	.size		_ZN30_INTERNAL_47c907e8_4_k_cu_main4cuda3std6ranges3__45__cpo4dataE,(_ZN30_INTERNAL_47c907e8_4_k_cu_main6thrust24THRUST_300001_SM_1000_NS6system3cpp3parE - _ZN30_INTERNAL_47c907e8_4_k_cu_main4cuda3std6ranges3__45__cpo4dataE)
_ZN30_INTERNAL_47c907e8_4_k_cu_main4cuda3std6ranges3__45__cpo4dataE:
	.zero		1
	.type		_ZN30_INTERNAL_47c907e8_4_k_cu_main6thrust24THRUST_300001_SM_1000_NS6system3cpp3parE,@object
	.size		_ZN30_INTERNAL_47c907e8_4_k_cu_main6thrust24THRUST_300001_SM_1000_NS6system3cpp3parE,(_ZN30_INTERNAL_47c907e8_4_k_cu_main4cuda3std3__45__cpo5beginE - _ZN30_INTERNAL_47c907e8_4_k_cu_main6thrust24THRUST_300001_SM_1000_NS6system3cpp3parE)
_ZN30_INTERNAL_47c907e8_4_k_cu_main6thrust24THRUST_300001_SM_1000_NS6system3cpp3parE:
	.zero		1
	.type		_ZN30_INTERNAL_47c907e8_4_k_cu_main4cuda3std3__45__cpo5beginE,@object
	.size		_ZN30_INTERNAL_47c907e8_4_k_cu_main4cuda3std3__45__cpo5beginE,(_ZN30_INTERNAL_47c907e8_4_k_cu_main4cuda3std6ranges3__45__cpo5beginE - _ZN30_INTERNAL_47c907e8_4_k_cu_main4cuda3std3__45__cpo5beginE)
_ZN30_INTERNAL_47c907e8_4_k_cu_main4cuda3std3__45__cpo5beginE:
	.zero		1
	.type		_ZN30_INTERNAL_47c907e8_4_k_cu_main4cuda3std6ranges3__45__cpo5beginE,@object
	.size		_ZN30_INTERNAL_47c907e8_4_k_cu_main4cuda3std6ranges3__45__cpo5beginE,(_ZN30_INTERNAL_47c907e8_4_k_cu_main6thrust24THRUST_300001_SM_1000_NS6deviceE - _ZN30_INTERNAL_47c907e8_4_k_cu_main4cuda3std6ranges3__45__cpo5beginE)
_ZN30_INTERNAL_47c907e8_4_k_cu_main4cuda3std6ranges3__45__cpo5beginE:
	.zero		1
	.type		_ZN30_INTERNAL_47c907e8_4_k_cu_main6thrust24THRUST_300001_SM_1000_NS6deviceE,@object
	.size		_ZN30_INTERNAL_47c907e8_4_k_cu_main6thrust24THRUST_300001_SM_1000_NS6deviceE,(_ZN30_INTERNAL_47c907e8_4_k_cu_main4cuda3std3__47nulloptE - _ZN30_INTERNAL_47c907e8_4_k_cu_main6thrust24THRUST_300001_SM_1000_NS6deviceE)
_ZN30_INTERNAL_47c907e8_4_k_cu_main6thrust24THRUST_300001_SM_1000_NS6deviceE:
	.zero		1
	.type		_ZN30_INTERNAL_47c907e8_4_k_cu_main4cuda3std3__47nulloptE,@object
	.size		_ZN30_INTERNAL_47c907e8_4_k_cu_main4cuda3std3__47nulloptE,(_ZN30_INTERNAL_47c907e8_4_k_cu_main4cuda3std6ranges3__45__cpo8distanceE - _ZN30_INTERNAL_47c907e8_4_k_cu_main4cuda3std3__47nulloptE)
_ZN30_INTERNAL_47c907e8_4_k_cu_main4cuda3std3__47nulloptE:
	.zero		1
	.type		_ZN30_INTERNAL_47c907e8_4_k_cu_main4cuda3std6ranges3__45__cpo8distanceE,@object
	.size		_ZN30_INTERNAL_47c907e8_4_k_cu_main4cuda3std6ranges3__45__cpo8distanceE,(_ZN30_INTERNAL_47c907e8_4_k_cu_main6thrust24THRUST_300001_SM_1000_NS12placeholders2_4E - _ZN30_INTERNAL_47c907e8_4_k_cu_main4cuda3std6ranges3__45__cpo8distanceE)
_ZN30_INTERNAL_47c907e8_4_k_cu_main4cuda3std6ranges3__45__cpo8distanceE:
	.zero		1
	.type		_ZN30_INTERNAL_47c907e8_4_k_cu_main6thrust24THRUST_300001_SM_1000_NS12placeholders2_4E,@object
	.size		_ZN30_INTERNAL_47c907e8_4_k_cu_main6thrust24THRUST_300001_SM_1000_NS12placeholders2_4E,(_ZN30_INTERNAL_47c907e8_4_k_cu_main4cuda3std3__45__cpo6rbeginE - _ZN30_INTERNAL_47c907e8_4_k_cu_main6thrust24THRUST_300001_SM_1000_NS12placeholders2_4E)
_ZN30_INTERNAL_47c907e8_4_k_cu_main6thrust24THRUST_300001_SM_1000_NS12placeholders2_4E:
	.zero		1
	.type		_ZN30_INTERNAL_47c907e8_4_k_cu_main4cuda3std3__45__cpo6rbeginE,@object
	.size		_ZN30_INTERNAL_47c907e8_4_k_cu_main4cuda3std3__45__cpo6rbeginE,(_ZN30_INTERNAL_47c907e8_4_k_cu_main4cuda3std6ranges3__45__cpo7advanceE - _ZN30_INTERNAL_47c907e8_4_k_cu_main4cuda3std3__45__cpo6rbeginE)
_ZN30_INTERNAL_47c907e8_4_k_cu_main4cuda3std3__45__cpo6rbeginE:
	.zero		1
	.type		_ZN30_INTERNAL_47c907e8_4_k_cu_main4cuda3std6ranges3__45__cpo7advanceE,@object
	.size		_ZN30_INTERNAL_47c907e8_4_k_cu_main4cuda3std6ranges3__45__cpo7advanceE,(_ZN30_INTERNAL_47c907e8_4_k_cu_main6thrust24THRUST_300001_SM_1000_NS12placeholders3_10E - _ZN30_INTERNAL_47c907e8_4_k_cu_main4cuda3std6ranges3__45__cpo7advanceE)
_ZN30_INTERNAL_47c907e8_4_k_cu_main4cuda3std6ranges3__45__cpo7advanceE:
	.zero		1
	.type		_ZN30_INTERNAL_47c907e8_4_k_cu_main6thrust24THRUST_300001_SM_1000_NS12placeholders3_10E,@object
	.size		_ZN30_INTERNAL_47c907e8_4_k_cu_main6thrust24THRUST_300001_SM_1000_NS12placeholders3_10E,(_ZN30_INTERNAL_47c907e8_4_k_cu_main4cuda3std3__48in_placeE - _ZN30_INTERNAL_47c907e8_4_k_cu_main6thrust24THRUST_300001_SM_1000_NS12placeholders3_10E)
_ZN30_INTERNAL_47c907e8_4_k_cu_main6thrust24THRUST_300001_SM_1000_NS12placeholders3_10E:
	.zero		1
	.type		_ZN30_INTERNAL_47c907e8_4_k_cu_main4cuda3std3__48in_placeE,@object
	.size		_ZN30_INTERNAL_47c907e8_4_k_cu_main4cuda3std3__48in_placeE,(_ZN30_INTERNAL_47c907e8_4_k_cu_main4cuda3std6ranges3__45__cpo4sizeE - _ZN30_INTERNAL_47c907e8_4_k_cu_main4cuda3std3__48in_placeE)
_ZN30_INTERNAL_47c907e8_4_k_cu_main4cuda3std3__48in_placeE:
	.zero		1
	.type		_ZN30_INTERNAL_47c907e8_4_k_cu_main4cuda3std6ranges3__45__cpo4sizeE,@object
	.size		_ZN30_INTERNAL_47c907e8_4_k_cu_main4cuda3std6ranges3__45__cpo4sizeE,(_ZN30_INTERNAL_47c907e8_4_k_cu_main6thrust24THRUST_300001_SM_1000_NS12placeholders2_2E - _ZN30_INTERNAL_47c907e8_4_k_cu_main4cuda3std6ranges3__45__cpo4sizeE)
_ZN30_INTERNAL_47c907e8_4_k_cu_main4cuda3std6ranges3__45__cpo4sizeE:
	.zero		1
	.type		_ZN30_INTERNAL_47c907e8_4_k_cu_main6thrust24THRUST_300001_SM_1000_NS12placeholders2_2E,@object
	.size		_ZN30_INTERNAL_47c907e8_4_k_cu_main6thrust24THRUST_300001_SM_1000_NS12placeholders2_2E,(_ZN30_INTERNAL_47c907e8_4_k_cu_main4cuda3std3__45__cpo6cbeginE - _ZN30_INTERNAL_47c907e8_4_k_cu_main6thrust24THRUST_300001_SM_1000_NS12placeholders2_2E)
_ZN30_INTERNAL_47c907e8_4_k_cu_main6thrust24THRUST_300001_SM_1000_NS12placeholders2_2E:
	.zero		1
	.type		_ZN30_INTERNAL_47c907e8_4_k_cu_main4cuda3std3__45__cpo6cbeginE,@object
	.size		_ZN30_INTERNAL_47c907e8_4_k_cu_main4cuda3std3__45__cpo6cbeginE,(_ZN30_INTERNAL_47c907e8_4_k_cu_main4cuda3std6ranges3__45__cpo6cbeginE - _ZN30_INTERNAL_47c907e8_4_k_cu_main4cuda3std3__45__cpo6cbeginE)
_ZN30_INTERNAL_47c907e8_4_k_cu_main4cuda3std3__45__cpo6cbeginE:
	.zero		1
	.type		_ZN30_INTERNAL_47c907e8_4_k_cu_main4cuda3std6ranges3__45__cpo6cbeginE,@object
	.size		_ZN30_INTERNAL_47c907e8_4_k_cu_main4cuda3std6ranges3__45__cpo6cbeginE,(_ZN30_INTERNAL_47c907e8_4_k_cu_main6thrust24THRUST_300001_SM_1000_NS12placeholders2_6E - _ZN30_INTERNAL_47c907e8_4_k_cu_main4cuda3std6ranges3__45__cpo6cbeginE)
_ZN30_INTERNAL_47c907e8_4_k_cu_main4cuda3std6ranges3__45__cpo6cbeginE:
	.zero		1
	.type		_ZN30_INTERNAL_47c907e8_4_k_cu_main6thrust24THRUST_300001_SM_1000_NS12placeholders2_6E,@object
	.size		_ZN30_INTERNAL_47c907e8_4_k_cu_main6thrust24THRUST_300001_SM_1000_NS12placeholders2_6E,(_ZN30_INTERNAL_47c907e8_4_k_cu_main4cuda3std3__45__cpo7crbeginE - _ZN30_INTERNAL_47c907e8_4_k_cu_main6thrust24THRUST_300001_SM_1000_NS12placeholders2_6E)
_ZN30_INTERNAL_47c907e8_4_k_cu_main6thrust24THRUST_300001_SM_1000_NS12placeholders2_6E:
	.zero		1
	.type		_ZN30_INTERNAL_47c907e8_4_k_cu_main4cuda3std3__45__cpo7crbeginE,@object
	.size		_ZN30_INTERNAL_47c907e8_4_k_cu_main4cuda3std3__45__cpo7crbeginE,(_ZN30_INTERNAL_47c907e8_4_k_cu_main4cuda3std6ranges3__45__cpo4nextE - _ZN30_INTERNAL_47c907e8_4_k_cu_main4cuda3std3__45__cpo7crbeginE)
_ZN30_INTERNAL_47c907e8_4_k_cu_main4cuda3std3__45__cpo7crbeginE:
	.zero		1
	.type		_ZN30_INTERNAL_47c907e8_4_k_cu_main4cuda3std6ranges3__45__cpo4nextE,@object
	.size		_ZN30_INTERNAL_47c907e8_4_k_cu_main4cuda3std6ranges3__45__cpo4nextE,(_ZN30_INTERNAL_47c907e8_4_k_cu_main4cuda3std6ranges3__45__cpo4swapE - _ZN30_INTERNAL_47c907e8_4_k_cu_main4cuda3std6ranges3__45__cpo4nextE)
_ZN30_INTERNAL_47c907e8_4_k_cu_main4cuda3std6ranges3__45__cpo4nextE:
	.zero		1
	.type		_ZN30_INTERNAL_47c907e8_4_k_cu_main4cuda3std6ranges3__45__cpo4swapE,@object
	.size		_ZN30_INTERNAL_47c907e8_4_k_cu_main4cuda3std6ranges3__45__cpo4swapE,(_ZN30_INTERNAL_47c907e8_4_k_cu_main6thrust24THRUST_300001_SM_1000_NS8cuda_cub10par_nosyncE - _ZN30_INTERNAL_47c907e8_4_k_cu_main4cuda3std6ranges3__45__cpo4swapE)
_ZN30_INTERNAL_47c907e8_4_k_cu_main4cuda3std6ranges3__45__cpo4swapE:
	.zero		1
	.type		_ZN30_INTERNAL_47c907e8_4_k_cu_main6thrust24THRUST_300001_SM_1000_NS8cuda_cub10par_nosyncE,@object
	.size		_ZN30_INTERNAL_47c907e8_4_k_cu_main6thrust24THRUST_300001_SM_1000_NS8cuda_cub10par_nosyncE,(_ZN30_INTERNAL_47c907e8_4_k_cu_main6thrust24THRUST_300001_SM_1000_NS3seqE - _ZN30_INTERNAL_47c907e8_4_k_cu_main6thrust24THRUST_300001_SM_1000_NS8cuda_cub10par_nosyncE)
_ZN30_INTERNAL_47c907e8_4_k_cu_main6thrust24THRUST_300001_SM_1000_NS8cuda_cub10par_nosyncE:
	.zero		1
	.type		_ZN30_INTERNAL_47c907e8_4_k_cu_main6thrust24THRUST_300001_SM_1000_NS3seqE,@object
	.size		_ZN30_INTERNAL_47c907e8_4_k_cu_main6thrust24THRUST_300001_SM_1000_NS3seqE,(_ZN30_INTERNAL_47c907e8_4_k_cu_main4cuda3std3__420unreachable_sentinelE - _ZN30_INTERNAL_47c907e8_4_k_cu_main6thrust24THRUST_300001_SM_1000_NS3seqE)
_ZN30_INTERNAL_47c907e8_4_k_cu_main6thrust24THRUST_300001_SM_1000_NS3seqE:
	.zero		1
	.type		_ZN30_INTERNAL_47c907e8_4_k_cu_main4cuda3std3__420unreachable_sentinelE,@object
	.size		_ZN30_INTERNAL_47c907e8_4_k_cu_main4cuda3std3__420unreachable_sentinelE,(_ZN30_INTERNAL_47c907e8_4_k_cu_main4cuda3std6ranges3__45__cpo5ssizeE - _ZN30_INTERNAL_47c907e8_4_k_cu_main4cuda3std3__420unreachable_sentinelE)
_ZN30_INTERNAL_47c907e8_4_k_cu_main4cuda3std3__420unreachable_sentinelE:
	.zero		1
	.type		_ZN30_INTERNAL_47c907e8_4_k_cu_main4cuda3std6ranges3__45__cpo5ssizeE,@object
	.size		_ZN30_INTERNAL_47c907e8_4_k_cu_main4cuda3std6ranges3__45__cpo5ssizeE,(_ZN30_INTERNAL_47c907e8_4_k_cu_main6thrust24THRUST_300001_SM_1000_NS12placeholders2_3E - _ZN30_INTERNAL_47c907e8_4_k_cu_main4cuda3std6ranges3__45__cpo5ssizeE)
_ZN30_INTERNAL_47c907e8_4_k_cu_main4cuda3std6ranges3__45__cpo5ssizeE:
	.zero		1
	.type		_ZN30_INTERNAL_47c907e8_4_k_cu_main6thrust24THRUST_300001_SM_1000_NS12placeholders2_3E,@object
	.size		_ZN30_INTERNAL_47c907e8_4_k_cu_main6thrust24THRUST_300001_SM_1000_NS12placeholders2_3E,(_ZN30_INTERNAL_47c907e8_4_k_cu_main4cuda3std3__45__cpo4cendE - _ZN30_INTERNAL_47c907e8_4_k_cu_main6thrust24THRUST_300001_SM_1000_NS12placeholders2_3E)
_ZN30_INTERNAL_47c907e8_4_k_cu_main6thrust24THRUST_300001_SM_1000_NS12placeholders2_3E:
	.zero		1
	.type		_ZN30_INTERNAL_47c907e8_4_k_cu_main4cuda3std3__45__cpo4cendE,@object
	.size		_ZN30_INTERNAL_47c907e8_4_k_cu_main4cuda3std3__45__cpo4cendE,(_ZN30_INTERNAL_47c907e8_4_k_cu_main4cuda3std6ranges3__45__cpo4cendE - _ZN30_INTERNAL_47c907e8_4_k_cu_main4cuda3std3__45__cpo4cendE)
_ZN30_INTERNAL_47c907e8_4_k_cu_main4cuda3std3__45__cpo4cendE:
	.zero		1
	.type		_ZN30_INTERNAL_47c907e8_4_k_cu_main4cuda3std6ranges3__45__cpo4cendE,@object
	.size		_ZN30_INTERNAL_47c907e8_4_k_cu_main4cuda3std6ranges3__45__cpo4cendE,(_ZN30_INTERNAL_47c907e8_4_k_cu_main6thrust24THRUST_300001_SM_1000_NS12placeholders2_7E - _ZN30_INTERNAL_47c907e8_4_k_cu_main4cuda3std6ranges3__45__cpo4cendE)
_ZN30_INTERNAL_47c907e8_4_k_cu_main4cuda3std6ranges3__45__cpo4cendE:
	.zero		1
	.type		_ZN30_INTERNAL_47c907e8_4_k_cu_main6thrust24THRUST_300001_SM_1000_NS12placeholders2_7E,@object
	.size		_ZN30_INTERNAL_47c907e8_4_k_cu_main6thrust24THRUST_300001_SM_1000_NS12placeholders2_7E,(_ZN30_INTERNAL_47c907e8_4_k_cu_main4cuda3std3__45__cpo5crendE - _ZN30_INTERNAL_47c907e8_4_k_cu_main6thrust24THRUST_300001_SM_1000_NS12placeholders2_7E)
_ZN30_INTERNAL_47c907e8_4_k_cu_main6thrust24THRUST_300001_SM_1000_NS12placeholders2_7E:
	.zero		1
	.type		_ZN30_INTERNAL_47c907e8_4_k_cu_main4cuda3std3__45__cpo5crendE,@object
	.size		_ZN30_INTERNAL_47c907e8_4_k_cu_main4cuda3std3__45__cpo5crendE,(_ZN30_INTERNAL_47c907e8_4_k_cu_main4cuda3std6ranges3__45__cpo4prevE - _ZN30_INTERNAL_47c907e8_4_k_cu_main4cuda3std3__45__cpo5crendE)
_ZN30_INTERNAL_47c907e8_4_k_cu_main4cuda3std3__45__cpo5crendE:
	.zero		1
	.type		_ZN30_INTERNAL_47c907e8_4_k_cu_main4cuda3std6ranges3__45__cpo4prevE,@object
	.size		_ZN30_INTERNAL_47c907e8_4_k_cu_main4cuda3std6ranges3__45__cpo4prevE,(_ZN30_INTERNAL_47c907e8_4_k_cu_main4cuda3std6ranges3__45__cpo9iter_moveE - _ZN30_INTERNAL_47c907e8_4_k_cu_main4cuda3std6ranges3__45__cpo4prevE)
_ZN30_INTERNAL_47c907e8_4_k_cu_main4cuda3std6ranges3__45__cpo4prevE:
	.zero		1
	.type		_ZN30_INTERNAL_47c907e8_4_k_cu_main4cuda3std6ranges3__45__cpo9iter_moveE,@object
	.size		_ZN30_INTERNAL_47c907e8_4_k_cu_main4cuda3std6ranges3__45__cpo9iter_moveE,(_ZN30_INTERNAL_47c907e8_4_k_cu_main6thrust24THRUST_300001_SM_1000_NS6system6detail10sequential3seqE - _ZN30_INTERNAL_47c907e8_4_k_cu_main4cuda3std6ranges3__45__cpo9iter_moveE)
_ZN30_INTERNAL_47c907e8_4_k_cu_main4cuda3std6ranges3__45__cpo9iter_moveE:
	.zero		1
	.type		_ZN30_INTERNAL_47c907e8_4_k_cu_main6thrust24THRUST_300001_SM_1000_NS6system6detail10sequential3seqE,@object
	.size		_ZN30_INTERNAL_47c907e8_4_k_cu_main6thrust24THRUST_300001_SM_1000_NS6system6detail10sequential3seqE,(_ZN30_INTERNAL_47c907e8_4_k_cu_main6thrust24THRUST_300001_SM_1000_NS12placeholders2_9E - _ZN30_INTERNAL_47c907e8_4_k_cu_main6thrust24THRUST_300001_SM_1000_NS6system6detail10sequential3seqE)
_ZN30_INTERNAL_47c907e8_4_k_cu_main6thrust24THRUST_300001_SM_1000_NS6system6detail10sequential3seqE:
	.zero		1
	.type		_ZN30_INTERNAL_47c907e8_4_k_cu_main6thrust24THRUST_300001_SM_1000_NS12placeholders2_9E,@object
	.size		_ZN30_INTERNAL_47c907e8_4_k_cu_main6thrust24THRUST_300001_SM_1000_NS12placeholders2_9E,(_ZN30_INTERNAL_47c907e8_4_k_cu_main4cuda3std3__419piecewise_constructE - _ZN30_INTERNAL_47c907e8_4_k_cu_main6thrust24THRUST_300001_SM_1000_NS12placeholders2_9E)
_ZN30_INTERNAL_47c907e8_4_k_cu_main6thrust24THRUST_300001_SM_1000_NS12placeholders2_9E:
	.zero		1
	.type		_ZN30_INTERNAL_47c907e8_4_k_cu_main4cuda3std3__419piecewise_constructE,@object
	.size		_ZN30_INTERNAL_47c907e8_4_k_cu_main4cuda3std3__419piecewise_constructE,(_ZN30_INTERNAL_47c907e8_4_k_cu_main4cuda3std6ranges3__45__cpo5cdataE - _ZN30_INTERNAL_47c907e8_4_k_cu_main4cuda3std3__419piecewise_constructE)
_ZN30_INTERNAL_47c907e8_4_k_cu_main4cuda3std3__419piecewise_constructE:
	.zero		1
	.type		_ZN30_INTERNAL_47c907e8_4_k_cu_main4cuda3std6ranges3__45__cpo5cdataE,@object
	.size		_ZN30_INTERNAL_47c907e8_4_k_cu_main4cuda3std6ranges3__45__cpo5cdataE,(_ZN30_INTERNAL_47c907e8_4_k_cu_main6thrust24THRUST_300001_SM_1000_NS12placeholders2_1E - _ZN30_INTERNAL_47c907e8_4_k_cu_main4cuda3std6ranges3__45__cpo5cdataE)
_ZN30_INTERNAL_47c907e8_4_k_cu_main4cuda3std6ranges3__45__cpo5cdataE:
	.zero		1
	.type		_ZN30_INTERNAL_47c907e8_4_k_cu_main6thrust24THRUST_300001_SM_1000_NS12placeholders2_1E,@object
	.size		_ZN30_INTERNAL_47c907e8_4_k_cu_main6thrust24THRUST_300001_SM_1000_NS12placeholders2_1E,(_ZN30_INTERNAL_47c907e8_4_k_cu_main4cuda3std3__45__cpo3endE - _ZN30_INTERNAL_47c907e8_4_k_cu_main6thrust24THRUST_300001_SM_1000_NS12placeholders2_1E)
_ZN30_INTERNAL_47c907e8_4_k_cu_main6thrust24THRUST_300001_SM_1000_NS12placeholders2_1E:
	.zero		1
	.type		_ZN30_INTERNAL_47c907e8_4_k_cu_main4cuda3std3__45__cpo3endE,@object
	.size		_ZN30_INTERNAL_47c907e8_4_k_cu_main4cuda3std3__45__cpo3endE,(_ZN30_INTERNAL_47c907e8_4_k_cu_main4cuda3std6ranges3__45__cpo3endE - _ZN30_INTERNAL_47c907e8_4_k_cu_main4cuda3std3__45__cpo3endE)
_ZN30_INTERNAL_47c907e8_4_k_cu_main4cuda3std3__45__cpo3endE:
	.zero		1
	.type		_ZN30_INTERNAL_47c907e8_4_k_cu_main4cuda3std6ranges3__45__cpo3endE,@object
	.size		_ZN30_INTERNAL_47c907e8_4_k_cu_main4cuda3std6ranges3__45__cpo3endE,(_ZN30_INTERNAL_47c907e8_4_k_cu_main6thrust24THRUST_300001_SM_1000_NS12placeholders2_5E - _ZN30_INTERNAL_47c907e8_4_k_cu_main4cuda3std6ranges3__45__cpo3endE)
_ZN30_INTERNAL_47c907e8_4_k_cu_main4cuda3std6ranges3__45__cpo3endE:
	.zero		1
	.type		_ZN30_INTERNAL_47c907e8_4_k_cu_main6thrust24THRUST_300001_SM_1000_NS12placeholders2_5E,@object
	.size		_ZN30_INTERNAL_47c907e8_4_k_cu_main6thrust24THRUST_300001_SM_1000_NS12placeholders2_5E,(_ZN30_INTERNAL_47c907e8_4_k_cu_main4cuda3std3__45__cpo4rendE - _ZN30_INTERNAL_47c907e8_4_k_cu_main6thrust24THRUST_300001_SM_1000_NS12placeholders2_5E)
_ZN30_INTERNAL_47c907e8_4_k_cu_main6thrust24THRUST_300001_SM_1000_NS12placeholders2_5E:
	.zero		1
	.type		_ZN30_INTERNAL_47c907e8_4_k_cu_main4cuda3std3__45__cpo4rendE,@object
	.size		_ZN30_INTERNAL_47c907e8_4_k_cu_main4cuda3std3__45__cpo4rendE,(_ZN30_INTERNAL_47c907e8_4_k_cu_main4cuda3std6ranges3__45__cpo9iter_swapE - _ZN30_INTERNAL_47c907e8_4_k_cu_main4cuda3std3__45__cpo4rendE)
_ZN30_INTERNAL_47c907e8_4_k_cu_main4cuda3std3__45__cpo4rendE:
	.zero		1
	.type		_ZN30_INTERNAL_47c907e8_4_k_cu_main4cuda3std6ranges3__45__cpo9iter_swapE,@object
	.size		_ZN30_INTERNAL_47c907e8_4_k_cu_main4cuda3std6ranges3__45__cpo9iter_swapE,(_ZN30_INTERNAL_47c907e8_4_k_cu_main4cuda3std3__48unexpectE - _ZN30_INTERNAL_47c907e8_4_k_cu_main4cuda3std6ranges3__45__cpo9iter_swapE)
_ZN30_INTERNAL_47c907e8_4_k_cu_main4cuda3std6ranges3__45__cpo9iter_swapE:
	.zero		1
	.type		_ZN30_INTERNAL_47c907e8_4_k_cu_main4cuda3std3__48unexpectE,@object
	.size		_ZN30_INTERNAL_47c907e8_4_k_cu_main4cuda3std3__48unexpectE,(_ZN30_INTERNAL_47c907e8_4_k_cu_main6thrust24THRUST_300001_SM_1000_NS8cuda_cub3parE - _ZN30_INTERNAL_47c907e8_4_k_cu_main4cuda3std3__48unexpectE)
_ZN30_INTERNAL_47c907e8_4_k_cu_main4cuda3std3__48unexpectE:
	.zero		1
	.type		_ZN30_INTERNAL_47c907e8_4_k_cu_main6thrust24THRUST_300001_SM_1000_NS8cuda_cub3parE,@object
	.size		_ZN30_INTERNAL_47c907e8_4_k_cu_main6thrust24THRUST_300001_SM_1000_NS8cuda_cub3parE,(.L_29 - _ZN30_INTERNAL_47c907e8_4_k_cu_main6thrust24THRUST_300001_SM_1000_NS8cuda_cub3parE)
_ZN30_INTERNAL_47c907e8_4_k_cu_main6thrust24THRUST_300001_SM_1000_NS8cuda_cub3parE:
	.zero		1
.L_29:


//--------------------- .nv.constant0._ZN3cub18CUB_300001_SM_10006detail11EmptyKernelIvEEvv --------------------------
	.section	.nv.constant0._ZN3cub18CUB_300001_SM_10006detail11EmptyKernelIvEEvv,"a",@progbits
	.sectionflags	@""
	.align	4
.nv.constant0._ZN3cub18CUB_300001_SM_10006detail11EmptyKernelIvEEvv:
	.zero		896


//--------------------- .nv.constant0._Z8color_opIfiEvPT0_S1_PT_S1_ii --------------------------
	.section	.nv.constant0._Z8color_opIfiEvPT0_S1_PT_S1_ii,"a",@progbits
	.sectionflags	@""
	.align	4
.nv.constant0._Z8color_opIfiEvPT0_S1_PT_S1_ii:
	.zero		936


//--------------------- SYMBOLS --------------------------

	.type		.nv.reservedSmem.offset0,@object
	.size		.nv.reservedSmem.offset0,0x4
